//
// Generated by NVIDIA NVVM Compiler
//
// Compiler Build ID: CL-36424714
// Cuda compilation tools, release 13.0, V13.0.88
// Based on NVVM 20.0.0
//

.version 9.0
.target sm_100
.address_size 64

	// .globl	_Z13setup_gpu_rngxP17curandStateXORWOWx
.global .align 4 .b8 precalc_xorwow_matrix[102400];
.global .align 4 .b8 precalc_xorwow_offset_matrix[102400];
.global .align 4 .b8 mrg32k3aM1[2304];
.global .align 4 .b8 mrg32k3aM2[2304];
.global .align 4 .b8 mrg32k3aM1SubSeq[2016];
.global .align 4 .b8 mrg32k3aM2SubSeq[2016];
.global .align 4 .b8 mrg32k3aM1Seq[2304];
.global .align 4 .b8 mrg32k3aM2Seq[2304];
.const .align 8 .b8 __cr_lgamma_table[72];

.visible .entry _Z13setup_gpu_rngxP17curandStateXORWOWx(
	.param .u64 _Z13setup_gpu_rngxP17curandStateXORWOWx_param_0,
	.param .u64 .ptr .align 1 _Z13setup_gpu_rngxP17curandStateXORWOWx_param_1,
	.param .u64 _Z13setup_gpu_rngxP17curandStateXORWOWx_param_2
)
{
	.reg .pred 	%p<25>;
	.reg .b32 	%r<414>;
	.reg .b64 	%rd<19>;

	ld.param.u64 	%rd10, [_Z13setup_gpu_rngxP17curandStateXORWOWx_param_0];
	ld.param.u64 	%rd8, [_Z13setup_gpu_rngxP17curandStateXORWOWx_param_1];
	ld.param.u64 	%rd9, [_Z13setup_gpu_rngxP17curandStateXORWOWx_param_2];
	mov.u32 	%r182, %ctaid.x;
	mov.u32 	%r183, %ntid.x;
	mov.u32 	%r184, %tid.x;
	mad.lo.s32 	%r185, %r182, %r183, %r184;
	cvt.u64.u32 	%rd18, %r185;
	setp.le.s64 	%p1, %rd10, %rd18;
	@%p1 bra 	$L__BB0_44;
	cvt.u32.u64 	%r186, %rd18;
	cvta.to.global.u64 	%rd11, %rd8;
	mad.lo.s64 	%rd2, %rd18, 48, %rd11;
	cvt.u32.u64 	%r187, %rd9;
	xor.b32  	%r188, %r187, -1429050551;
	mul.lo.s32 	%r189, %r188, 1099087573;
	{ .reg .b32 tmp; mov.b64 {tmp, %r190}, %rd9; }
	xor.b32  	%r191, %r190, -136515619;
	mul.lo.s32 	%r192, %r191, -1703105765;
	add.s32 	%r193, %r189, %r192;
	add.s32 	%r194, %r193, 6615241;
	add.s32 	%r195, %r189, 123456789;
	st.global.v2.u32 	[%rd2], {%r194, %r195};
	xor.b32  	%r196, %r189, 362436069;
	add.s32 	%r197, %r192, 521288629;
	st.global.v2.u32 	[%rd2+8], {%r196, %r197};
	xor.b32  	%r198, %r192, 88675123;
	add.s32 	%r199, %r189, 5783321;
	st.global.v2.u32 	[%rd2+16], {%r198, %r199};
	setp.eq.s32 	%p2, %r186, 0;
	@%p2 bra 	$L__BB0_43;
	mov.b32 	%r320, 0;
$L__BB0_3:
	and.b64  	%rd4, %rd18, 3;
	setp.eq.s64 	%p3, %rd4, 0;
	@%p3 bra 	$L__BB0_42;
	mul.wide.u32 	%rd12, %r320, 3200;
	mov.u64 	%rd13, precalc_xorwow_matrix;
	add.s64 	%rd5, %rd13, %rd12;
	cvt.u32.u64 	%r2, %rd4;
	mov.b32 	%r321, 0;
$L__BB0_5:
	mov.b32 	%r334, 0;
	mov.u32 	%r335, %r334;
	mov.u32 	%r336, %r334;
	mov.u32 	%r337, %r334;
	mov.u32 	%r338, %r334;
	mov.u32 	%r327, %r334;
$L__BB0_6:
	mul.wide.u32 	%rd14, %r327, 4;
	add.s64 	%rd15, %rd2, %rd14;
	ld.global.u32 	%r10, [%rd15+4];
	shl.b32 	%r11, %r327, 5;
	mov.b32 	%r333, 0;
$L__BB0_7:
	.pragma "nounroll";
	shr.u32 	%r204, %r10, %r333;
	and.b32  	%r205, %r204, 1;
	setp.eq.b32 	%p4, %r205, 1;
	not.pred 	%p5, %p4;
	add.s32 	%r206, %r11, %r333;
	mul.lo.s32 	%r207, %r206, 5;
	mul.wide.u32 	%rd16, %r207, 4;
	add.s64 	%rd6, %rd5, %rd16;
	@%p5 bra 	$L__BB0_9;
	ld.global.u32 	%r208, [%rd6];
	xor.b32  	%r338, %r338, %r208;
	ld.global.u32 	%r209, [%rd6+4];
	xor.b32  	%r337, %r337, %r209;
	ld.global.u32 	%r210, [%rd6+8];
	xor.b32  	%r336, %r336, %r210;
	ld.global.u32 	%r211, [%rd6+12];
	xor.b32  	%r335, %r335, %r211;
	ld.global.u32 	%r212, [%rd6+16];
	xor.b32  	%r334, %r334, %r212;
$L__BB0_9:
	and.b32  	%r214, %r204, 2;
	setp.eq.s32 	%p6, %r214, 0;
	@%p6 bra 	$L__BB0_11;
	ld.global.u32 	%r215, [%rd6+20];
	xor.b32  	%r338, %r338, %r215;
	ld.global.u32 	%r216, [%rd6+24];
	xor.b32  	%r337, %r337, %r216;
	ld.global.u32 	%r217, [%rd6+28];
	xor.b32  	%r336, %r336, %r217;
	ld.global.u32 	%r218, [%rd6+32];
	xor.b32  	%r335, %r335, %r218;
	ld.global.u32 	%r219, [%rd6+36];
	xor.b32  	%r334, %r334, %r219;
$L__BB0_11:
	and.b32  	%r221, %r204, 4;
	setp.eq.s32 	%p7, %r221, 0;
	@%p7 bra 	$L__BB0_13;
	ld.global.u32 	%r222, [%rd6+40];
	xor.b32  	%r338, %r338, %r222;
	ld.global.u32 	%r223, [%rd6+44];
	xor.b32  	%r337, %r337, %r223;
	ld.global.u32 	%r224, [%rd6+48];
	xor.b32  	%r336, %r336, %r224;
	ld.global.u32 	%r225, [%rd6+52];
	xor.b32  	%r335, %r335, %r225;
	ld.global.u32 	%r226, [%rd6+56];
	xor.b32  	%r334, %r334, %r226;
$L__BB0_13:
	and.b32  	%r228, %r204, 8;
	setp.eq.s32 	%p8, %r228, 0;
	@%p8 bra 	$L__BB0_15;
	ld.global.u32 	%r229, [%rd6+60];
	xor.b32  	%r338, %r338, %r229;
	ld.global.u32 	%r230, [%rd6+64];
	xor.b32  	%r337, %r337, %r230;
	ld.global.u32 	%r231, [%rd6+68];
	xor.b32  	%r336, %r336, %r231;
	ld.global.u32 	%r232, [%rd6+72];
	xor.b32  	%r335, %r335, %r232;
	ld.global.u32 	%r233, [%rd6+76];
	xor.b32  	%r334, %r334, %r233;
$L__BB0_15:
	and.b32  	%r235, %r204, 16;
	setp.eq.s32 	%p9, %r235, 0;
	@%p9 bra 	$L__BB0_17;
	ld.global.u32 	%r236, [%rd6+80];
	xor.b32  	%r338, %r338, %r236;
	ld.global.u32 	%r237, [%rd6+84];
	xor.b32  	%r337, %r337, %r237;
	ld.global.u32 	%r238, [%rd6+88];
	xor.b32  	%r336, %r336, %r238;
	ld.global.u32 	%r239, [%rd6+92];
	xor.b32  	%r335, %r335, %r239;
	ld.global.u32 	%r240, [%rd6+96];
	xor.b32  	%r334, %r334, %r240;
$L__BB0_17:
	and.b32  	%r242, %r204, 32;
	setp.eq.s32 	%p10, %r242, 0;
	@%p10 bra 	$L__BB0_19;
	ld.global.u32 	%r243, [%rd6+100];
	xor.b32  	%r338, %r338, %r243;
	ld.global.u32 	%r244, [%rd6+104];
	xor.b32  	%r337, %r337, %r244;
	ld.global.u32 	%r245, [%rd6+108];
	xor.b32  	%r336, %r336, %r245;
	ld.global.u32 	%r246, [%rd6+112];
	xor.b32  	%r335, %r335, %r246;
	ld.global.u32 	%r247, [%rd6+116];
	xor.b32  	%r334, %r334, %r247;
$L__BB0_19:
	and.b32  	%r249, %r204, 64;
	setp.eq.s32 	%p11, %r249, 0;
	@%p11 bra 	$L__BB0_21;
	ld.global.u32 	%r250, [%rd6+120];
	xor.b32  	%r338, %r338, %r250;
	ld.global.u32 	%r251, [%rd6+124];
	xor.b32  	%r337, %r337, %r251;
	ld.global.u32 	%r252, [%rd6+128];
	xor.b32  	%r336, %r336, %r252;
	ld.global.u32 	%r253, [%rd6+132];
	xor.b32  	%r335, %r335, %r253;
	ld.global.u32 	%r254, [%rd6+136];
	xor.b32  	%r334, %r334, %r254;
$L__BB0_21:
	and.b32  	%r256, %r204, 128;
	setp.eq.s32 	%p12, %r256, 0;
	@%p12 bra 	$L__BB0_23;
	ld.global.u32 	%r257, [%rd6+140];
	xor.b32  	%r338, %r338, %r257;
	ld.global.u32 	%r258, [%rd6+144];
	xor.b32  	%r337, %r337, %r258;
	ld.global.u32 	%r259, [%rd6+148];
	xor.b32  	%r336, %r336, %r259;
	ld.global.u32 	%r260, [%rd6+152];
	xor.b32  	%r335, %r335, %r260;
	ld.global.u32 	%r261, [%rd6+156];
	xor.b32  	%r334, %r334, %r261;
$L__BB0_23:
	and.b32  	%r263, %r204, 256;
	setp.eq.s32 	%p13, %r263, 0;
	@%p13 bra 	$L__BB0_25;
	ld.global.u32 	%r264, [%rd6+160];
	xor.b32  	%r338, %r338, %r264;
	ld.global.u32 	%r265, [%rd6+164];
	xor.b32  	%r337, %r337, %r265;
	ld.global.u32 	%r266, [%rd6+168];
	xor.b32  	%r336, %r336, %r266;
	ld.global.u32 	%r267, [%rd6+172];
	xor.b32  	%r335, %r335, %r267;
	ld.global.u32 	%r268, [%rd6+176];
	xor.b32  	%r334, %r334, %r268;
$L__BB0_25:
	and.b32  	%r270, %r204, 512;
	setp.eq.s32 	%p14, %r270, 0;
	@%p14 bra 	$L__BB0_27;
	ld.global.u32 	%r271, [%rd6+180];
	xor.b32  	%r338, %r338, %r271;
	ld.global.u32 	%r272, [%rd6+184];
	xor.b32  	%r337, %r337, %r272;
	ld.global.u32 	%r273, [%rd6+188];
	xor.b32  	%r336, %r336, %r273;
	ld.global.u32 	%r274, [%rd6+192];
	xor.b32  	%r335, %r335, %r274;
	ld.global.u32 	%r275, [%rd6+196];
	xor.b32  	%r334, %r334, %r275;
$L__BB0_27:
	and.b32  	%r277, %r204, 1024;
	setp.eq.s32 	%p15, %r277, 0;
	@%p15 bra 	$L__BB0_29;
	ld.global.u32 	%r278, [%rd6+200];
	xor.b32  	%r338, %r338, %r278;
	ld.global.u32 	%r279, [%rd6+204];
	xor.b32  	%r337, %r337, %r279;
	ld.global.u32 	%r280, [%rd6+208];
	xor.b32  	%r336, %r336, %r280;
	ld.global.u32 	%r281, [%rd6+212];
	xor.b32  	%r335, %r335, %r281;
	ld.global.u32 	%r282, [%rd6+216];
	xor.b32  	%r334, %r334, %r282;
$L__BB0_29:
	and.b32  	%r284, %r204, 2048;
	setp.eq.s32 	%p16, %r284, 0;
	@%p16 bra 	$L__BB0_31;
	ld.global.u32 	%r285, [%rd6+220];
	xor.b32  	%r338, %r338, %r285;
	ld.global.u32 	%r286, [%rd6+224];
	xor.b32  	%r337, %r337, %r286;
	ld.global.u32 	%r287, [%rd6+228];
	xor.b32  	%r336, %r336, %r287;
	ld.global.u32 	%r288, [%rd6+232];
	xor.b32  	%r335, %r335, %r288;
	ld.global.u32 	%r289, [%rd6+236];
	xor.b32  	%r334, %r334, %r289;
$L__BB0_31:
	and.b32  	%r291, %r204, 4096;
	setp.eq.s32 	%p17, %r291, 0;
	@%p17 bra 	$L__BB0_33;
	ld.global.u32 	%r292, [%rd6+240];
	xor.b32  	%r338, %r338, %r292;
	ld.global.u32 	%r293, [%rd6+244];
	xor.b32  	%r337, %r337, %r293;
	ld.global.u32 	%r294, [%rd6+248];
	xor.b32  	%r336, %r336, %r294;
	ld.global.u32 	%r295, [%rd6+252];
	xor.b32  	%r335, %r335, %r295;
	ld.global.u32 	%r296, [%rd6+256];
	xor.b32  	%r334, %r334, %r296;
$L__BB0_33:
	and.b32  	%r298, %r204, 8192;
	setp.eq.s32 	%p18, %r298, 0;
	@%p18 bra 	$L__BB0_35;
	ld.global.u32 	%r299, [%rd6+260];
	xor.b32  	%r338, %r338, %r299;
	ld.global.u32 	%r300, [%rd6+264];
	xor.b32  	%r337, %r337, %r300;
	ld.global.u32 	%r301, [%rd6+268];
	xor.b32  	%r336, %r336, %r301;
	ld.global.u32 	%r302, [%rd6+272];
	xor.b32  	%r335, %r335, %r302;
	ld.global.u32 	%r303, [%rd6+276];
	xor.b32  	%r334, %r334, %r303;
$L__BB0_35:
	and.b32  	%r305, %r204, 16384;
	setp.eq.s32 	%p19, %r305, 0;
	@%p19 bra 	$L__BB0_37;
	ld.global.u32 	%r306, [%rd6+280];
	xor.b32  	%r338, %r338, %r306;
	ld.global.u32 	%r307, [%rd6+284];
	xor.b32  	%r337, %r337, %r307;
	ld.global.u32 	%r308, [%rd6+288];
	xor.b32  	%r336, %r336, %r308;
	ld.global.u32 	%r309, [%rd6+292];
	xor.b32  	%r335, %r335, %r309;
	ld.global.u32 	%r310, [%rd6+296];
	xor.b32  	%r334, %r334, %r310;
$L__BB0_37:
	and.b32  	%r312, %r204, 32768;
	setp.eq.s32 	%p20, %r312, 0;
	@%p20 bra 	$L__BB0_39;
	ld.global.u32 	%r313, [%rd6+300];
	xor.b32  	%r338, %r338, %r313;
	ld.global.u32 	%r314, [%rd6+304];
	xor.b32  	%r337, %r337, %r314;
	ld.global.u32 	%r315, [%rd6+308];
	xor.b32  	%r336, %r336, %r315;
	ld.global.u32 	%r316, [%rd6+312];
	xor.b32  	%r335, %r335, %r316;
	ld.global.u32 	%r317, [%rd6+316];
	xor.b32  	%r334, %r334, %r317;
$L__BB0_39:
	add.s32 	%r333, %r333, 16;
	setp.ne.s32 	%p21, %r333, 32;
	@%p21 bra 	$L__BB0_7;
	mad.lo.s32 	%r318, %r327, -31, %r11;
	add.s32 	%r327, %r318, 1;
	setp.ne.s32 	%p22, %r327, 5;
	@%p22 bra 	$L__BB0_6;
	st.global.u32 	[%rd2+4], %r338;
	st.global.u32 	[%rd2+8], %r337;
	st.global.u32 	[%rd2+12], %r336;
	st.global.u32 	[%rd2+16], %r335;
	st.global.u32 	[%rd2+20], %r334;
	add.s32 	%r321, %r321, 1;
	setp.lt.u32 	%p23, %r321, %r2;
	@%p23 bra 	$L__BB0_5;
$L__BB0_42:
	shr.u64 	%rd7, %rd18, 2;
	add.s32 	%r320, %r320, 1;
	setp.gt.u64 	%p24, %rd18, 3;
	mov.u64 	%rd18, %rd7;
	@%p24 bra 	$L__BB0_3;
$L__BB0_43:
	mov.b32 	%r319, 0;
	st.global.v2.u32 	[%rd2+24], {%r319, %r319};
	st.global.u32 	[%rd2+32], %r319;
	mov.b64 	%rd17, 0;
	st.global.u64 	[%rd2+40], %rd17;
$L__BB0_44:
	ret;

}
	// .globl	_Z15gpu_estimate_pixP17curandStateXORWOWxPf
.visible .entry _Z15gpu_estimate_pixP17curandStateXORWOWxPf(
	.param .u64 _Z15gpu_estimate_pixP17curandStateXORWOWxPf_param_0,
	.param .u64 .ptr .align 1 _Z15gpu_estimate_pixP17curandStateXORWOWxPf_param_1,
	.param .u64 _Z15gpu_estimate_pixP17curandStateXORWOWxPf_param_2,
	.param .u64 .ptr .align 1 _Z15gpu_estimate_pixP17curandStateXORWOWxPf_param_3
)
{
	.reg .pred 	%p<12>;
	.reg .b32 	%r<163>;
	.reg .b32 	%f<39>;
	.reg .b64 	%rd<42>;
	.reg .b64 	%fd<8>;

	ld.param.u64 	%rd19, [_Z15gpu_estimate_pixP17curandStateXORWOWxPf_param_0];
	ld.param.u64 	%rd16, [_Z15gpu_estimate_pixP17curandStateXORWOWxPf_param_1];
	ld.param.u64 	%rd17, [_Z15gpu_estimate_pixP17curandStateXORWOWxPf_param_2];
	ld.param.u64 	%rd18, [_Z15gpu_estimate_pixP17curandStateXORWOWxPf_param_3];
	mov.u32 	%r47, %ctaid.x;
	mov.u32 	%r48, %ntid.x;
	mov.u32 	%r49, %tid.x;
	mad.lo.s32 	%r50, %r47, %r48, %r49;
	cvt.u64.u32 	%rd1, %r50;
	setp.le.s64 	%p1, %rd19, %rd1;
	@%p1 bra 	$L__BB1_11;
	setp.lt.s64 	%p2, %rd17, 1;
	mov.f64 	%fd7, 0d0000000000000000;
	@%p2 bra 	$L__BB1_10;
	cvta.to.global.u64 	%rd22, %rd16;
	mad.lo.s64 	%rd2, %rd1, 48, %rd22;
	ld.global.v2.u32 	{%r1, %r160}, [%rd2];
	ld.global.v2.u32 	{%r159, %r158}, [%rd2+8];
	ld.global.v2.u32 	{%r161, %r162}, [%rd2+16];
	and.b64  	%rd39, %rd17, 3;
	setp.lt.u64 	%p3, %rd17, 4;
	mov.b64 	%rd41, 0;
	mov.u32 	%r146, %r1;
	@%p3 bra 	$L__BB1_6;
	and.b64  	%rd35, %rd17, 9223372036854775804;
	add.s32 	%r135, %r1, 1449748;
	mov.b64 	%rd41, 0;
$L__BB1_4:
	shr.u32 	%r52, %r160, 2;
	xor.b32  	%r53, %r52, %r160;
	shl.b32 	%r54, %r162, 4;
	shl.b32 	%r55, %r53, 1;
	xor.b32  	%r56, %r55, %r54;
	xor.b32  	%r57, %r56, %r53;
	xor.b32  	%r58, %r57, %r162;
	add.s32 	%r59, %r135, %r58;
	add.s32 	%r60, %r59, -1087311;
	cvt.rn.f32.u32 	%f1, %r60;
	fma.rn.f32 	%f2, %f1, 0f2F800000, 0f2F000000;
	shr.u32 	%r61, %r159, 2;
	xor.b32  	%r62, %r61, %r159;
	shl.b32 	%r63, %r58, 4;
	shl.b32 	%r64, %r62, 1;
	xor.b32  	%r65, %r64, %r63;
	xor.b32  	%r66, %r65, %r62;
	xor.b32  	%r67, %r66, %r58;
	add.s32 	%r68, %r135, %r67;
	add.s32 	%r69, %r68, -724874;
	cvt.rn.f32.u32 	%f3, %r69;
	fma.rn.f32 	%f4, %f3, 0f2F800000, 0f2F000000;
	mul.f32 	%f5, %f4, %f4;
	fma.rn.f32 	%f6, %f2, %f2, %f5;
	sqrt.rn.f32 	%f7, %f6;
	setp.le.f32 	%p4, %f7, 0f3F800000;
	selp.u64 	%rd24, 1, 0, %p4;
	add.s64 	%rd25, %rd41, %rd24;
	shr.u32 	%r70, %r158, 2;
	xor.b32  	%r71, %r70, %r158;
	shl.b32 	%r72, %r67, 4;
	shl.b32 	%r73, %r71, 1;
	xor.b32  	%r74, %r73, %r72;
	xor.b32  	%r75, %r74, %r71;
	xor.b32  	%r76, %r75, %r67;
	add.s32 	%r77, %r135, %r76;
	add.s32 	%r78, %r77, -362437;
	cvt.rn.f32.u32 	%f8, %r78;
	fma.rn.f32 	%f9, %f8, 0f2F800000, 0f2F000000;
	shr.u32 	%r79, %r161, 2;
	xor.b32  	%r80, %r79, %r161;
	shl.b32 	%r81, %r76, 4;
	shl.b32 	%r82, %r80, 1;
	xor.b32  	%r83, %r82, %r81;
	xor.b32  	%r84, %r83, %r80;
	xor.b32  	%r160, %r84, %r76;
	shr.u32 	%r85, %r162, 2;
	xor.b32  	%r86, %r85, %r162;
	shl.b32 	%r87, %r160, 4;
	shl.b32 	%r88, %r86, 1;
	xor.b32  	%r89, %r88, %r87;
	xor.b32  	%r90, %r89, %r86;
	xor.b32  	%r159, %r90, %r160;
	shr.u32 	%r91, %r58, 2;
	xor.b32  	%r92, %r91, %r58;
	shl.b32 	%r93, %r159, 4;
	shl.b32 	%r94, %r92, 1;
	xor.b32  	%r95, %r94, %r93;
	xor.b32  	%r96, %r95, %r92;
	xor.b32  	%r158, %r96, %r159;
	shr.u32 	%r97, %r67, 2;
	xor.b32  	%r98, %r97, %r67;
	shl.b32 	%r99, %r158, 4;
	shl.b32 	%r100, %r98, 1;
	xor.b32  	%r101, %r100, %r99;
	xor.b32  	%r102, %r101, %r98;
	xor.b32  	%r161, %r102, %r158;
	shr.u32 	%r103, %r76, 2;
	xor.b32  	%r104, %r103, %r76;
	shl.b32 	%r105, %r161, 4;
	shl.b32 	%r106, %r104, 1;
	xor.b32  	%r107, %r106, %r105;
	xor.b32  	%r108, %r107, %r104;
	xor.b32  	%r162, %r108, %r161;
	add.s32 	%r109, %r135, %r162;
	add.s32 	%r110, %r160, %r135;
	cvt.rn.f32.u32 	%f10, %r110;
	fma.rn.f32 	%f11, %f10, 0f2F800000, 0f2F000000;
	mul.f32 	%f12, %f11, %f11;
	fma.rn.f32 	%f13, %f9, %f9, %f12;
	sqrt.rn.f32 	%f14, %f13;
	setp.le.f32 	%p5, %f14, 0f3F800000;
	selp.u64 	%rd26, 1, 0, %p5;
	add.s64 	%rd27, %rd25, %rd26;
	add.s32 	%r111, %r135, %r159;
	add.s32 	%r112, %r111, 362437;
	cvt.rn.f32.u32 	%f15, %r112;
	fma.rn.f32 	%f16, %f15, 0f2F800000, 0f2F000000;
	add.s32 	%r113, %r135, %r158;
	add.s32 	%r114, %r113, 724874;
	cvt.rn.f32.u32 	%f17, %r114;
	fma.rn.f32 	%f18, %f17, 0f2F800000, 0f2F000000;
	mul.f32 	%f19, %f18, %f18;
	fma.rn.f32 	%f20, %f16, %f16, %f19;
	sqrt.rn.f32 	%f21, %f20;
	setp.le.f32 	%p6, %f21, 0f3F800000;
	selp.u64 	%rd28, 1, 0, %p6;
	add.s64 	%rd29, %rd27, %rd28;
	add.s32 	%r115, %r135, %r161;
	add.s32 	%r116, %r115, 1087311;
	cvt.rn.f32.u32 	%f22, %r116;
	fma.rn.f32 	%f23, %f22, 0f2F800000, 0f2F000000;
	add.s32 	%r117, %r109, 1449748;
	cvt.rn.f32.u32 	%f24, %r117;
	fma.rn.f32 	%f25, %f24, 0f2F800000, 0f2F000000;
	mul.f32 	%f26, %f25, %f25;
	fma.rn.f32 	%f27, %f23, %f23, %f26;
	sqrt.rn.f32 	%f28, %f27;
	setp.le.f32 	%p7, %f28, 0f3F800000;
	selp.u64 	%rd30, 1, 0, %p7;
	add.s64 	%rd41, %rd29, %rd30;
	add.s32 	%r135, %r135, 2899496;
	add.s64 	%rd35, %rd35, -4;
	setp.ne.s64 	%p8, %rd35, 0;
	@%p8 bra 	$L__BB1_4;
	add.s32 	%r146, %r135, -1449748;
$L__BB1_6:
	setp.eq.s64 	%p9, %rd39, 0;
	@%p9 bra 	$L__BB1_9;
	add.s32 	%r152, %r146, 724874;
	mov.u32 	%r156, %r159;
	mov.u32 	%r157, %r160;
$L__BB1_8:
	.pragma "nounroll";
	mov.u32 	%r160, %r158;
	mov.u32 	%r159, %r161;
	mov.u32 	%r158, %r162;
	shr.u32 	%r118, %r157, 2;
	xor.b32  	%r119, %r118, %r157;
	shl.b32 	%r120, %r158, 4;
	shl.b32 	%r121, %r119, 1;
	xor.b32  	%r122, %r121, %r120;
	xor.b32  	%r123, %r122, %r119;
	xor.b32  	%r161, %r123, %r158;
	add.s32 	%r124, %r152, %r161;
	add.s32 	%r125, %r124, -362437;
	cvt.rn.f32.u32 	%f29, %r125;
	fma.rn.f32 	%f30, %f29, 0f2F800000, 0f2F000000;
	shr.u32 	%r126, %r156, 2;
	xor.b32  	%r127, %r126, %r156;
	shl.b32 	%r128, %r161, 4;
	shl.b32 	%r129, %r127, 1;
	xor.b32  	%r130, %r129, %r128;
	xor.b32  	%r131, %r130, %r127;
	xor.b32  	%r162, %r131, %r161;
	add.s32 	%r132, %r152, %r162;
	cvt.rn.f32.u32 	%f31, %r132;
	fma.rn.f32 	%f32, %f31, 0f2F800000, 0f2F000000;
	mul.f32 	%f33, %f32, %f32;
	fma.rn.f32 	%f34, %f30, %f30, %f33;
	sqrt.rn.f32 	%f35, %f34;
	setp.le.f32 	%p10, %f35, 0f3F800000;
	selp.u64 	%rd31, 1, 0, %p10;
	add.s64 	%rd41, %rd41, %rd31;
	add.s32 	%r152, %r152, 724874;
	add.s64 	%rd39, %rd39, -1;
	setp.ne.s64 	%p11, %rd39, 0;
	mov.u32 	%r156, %r159;
	mov.u32 	%r157, %r160;
	@%p11 bra 	$L__BB1_8;
$L__BB1_9:
	st.global.v2.u32 	[%rd2+8], {%r159, %r158};
	st.global.v2.u32 	[%rd2+16], {%r161, %r162};
	cvt.u32.u64 	%r133, %rd17;
	mad.lo.s32 	%r134, %r133, 724874, %r1;
	st.global.v2.u32 	[%rd2], {%r134, %r160};
	cvt.rn.f32.u64 	%f36, %rd41;
	cvt.f64.f32 	%fd4, %f36;
	mul.f64 	%fd7, %fd4, 0d4010000000000000;
$L__BB1_10:
	cvt.rn.f32.s64 	%f37, %rd17;
	cvt.f64.f32 	%fd5, %f37;
	div.rn.f64 	%fd6, %fd7, %fd5;
	cvt.rn.f32.f64 	%f38, %fd6;
	cvta.to.global.u64 	%rd32, %rd18;
	shl.b64 	%rd33, %rd1, 2;
	add.s64 	%rd34, %rd32, %rd33;
	st.global.f32 	[%rd34], %f38;
$L__BB1_11:
	ret;

}


// ===== COMPILED SASS (sm_100) =====

	.target	sm_100

	.elftype	@"ET_EXEC"


//--------------------- .note.nv.tkinfo           --------------------------
	.section	.note.nv.tkinfo,"",@"SHT_NOTE"
	.sectionflags	@"SHF_NOTE_NV_TKINFO"
	.tkinfo
        /*0018*/ 	.word	0x00000002
        /*0030*/ 	.string	""
        /*0030*/ 	.string	"ptxas"
        /*0030*/ 	.string	"Cuda compilation tools, release 13.0, V13.0.88"
        /*0030*/ 	.string	"Build cuda_13.0.r13.0/compiler.36424714_0"
        /*0030*/ 	.string	"-arch sm_100 -m 64 "



//--------------------- .note.nv.cuinfo           --------------------------
	.section	.note.nv.cuinfo,"",@"SHT_NOTE"
	.sectionflags	@"SHF_NOTE_NV_CUINFO"
        /*0018*/ 	.short	0x0002
        /*001a*/ 	.short	0x0064
        /*001c*/ 	.short	0x0082
	.zero		2


//--------------------- .nv.info                  --------------------------
	.section	.nv.info,"",@"SHT_CUDA_INFO"
	.align	4


	//----- nvinfo : EIATTR_REGCOUNT
	.align		4
        /*0000*/ 	.byte	0x04, 0x2f
        /*0002*/ 	.short	(.L_10 - .L_9)
	.align		4
.L_9:
        /*0004*/ 	.word	index@(_Z13setup_gpu_rngxP17curandStateXORWOWx)
        /*0008*/ 	.word	0x0000001f


	//----- nvinfo : EIATTR_FRAME_SIZE
	.align		4
.L_10:
        /*000c*/ 	.byte	0x04, 0x11
        /*000e*/ 	.short	(.L_12 - .L_11)
	.align		4
.L_11:
        /*0010*/ 	.word	index@(_Z13setup_gpu_rngxP17curandStateXORWOWx)
        /*0014*/ 	.word	0x00000000


	//----- nvinfo : EIATTR_REGCOUNT
	.align		4
.L_12:
        /*0018*/ 	.byte	0x04, 0x2f
        /*001a*/ 	.short	(.L_14 - .L_13)
	.align		4
.L_13:
        /*001c*/ 	.word	index@(_Z15gpu_estimate_pixP17curandStateXORWOWxPf)
        /*0020*/ 	.word	0x00000019


	//----- nvinfo : EIATTR_FRAME_SIZE
	.align		4
.L_14:
        /*0024*/ 	.byte	0x04, 0x11
        /*0026*/ 	.short	(.L_16 - .L_15)
	.align		4
.L_15:
        /*0028*/ 	.word	index@($__internal_1_$__cuda_sm20_sqrt_rn_f32_slowpath)
        /*002c*/ 	.word	0x00000000


	//----- nvinfo : EIATTR_FRAME_SIZE
	.align		4
.L_16:
        /*0030*/ 	.byte	0x04, 0x11
        /*0032*/ 	.short	(.L_18 - .L_17)
	.align		4
.L_17:
        /*0034*/ 	.word	index@($__internal_0_$__cuda_sm20_div_rn_f64_full)
        /*0038*/ 	.word	0x00000000


	//----- nvinfo : EIATTR_FRAME_SIZE
	.align		4
.L_18:
        /*003c*/ 	.byte	0x04, 0x11
        /*003e*/ 	.short	(.L_20 - .L_19)
	.align		4
.L_19:
        /*0040*/ 	.word	index@(_Z15gpu_estimate_pixP17curandStateXORWOWxPf)
        /*0044*/ 	.word	0x00000000


	//----- nvinfo : EIATTR_MIN_STACK_SIZE
	.align		4
.L_20:
        /*0048*/ 	.byte	0x04, 0x12
        /*004a*/ 	.short	(.L_22 - .L_21)
	.align		4
.L_21:
        /*004c*/ 	.word	index@(_Z15gpu_estimate_pixP17curandStateXORWOWxPf)
        /*0050*/ 	.word	0x00000000


	//----- nvinfo : EIATTR_MIN_STACK_SIZE
	.align		4
.L_22:
        /*0054*/ 	.byte	0x04, 0x12
        /*0056*/ 	.short	(.L_24 - .L_23)
	.align		4
.L_23:
        /*0058*/ 	.word	index@(_Z13setup_gpu_rngxP17curandStateXORWOWx)
        /*005c*/ 	.word	0x00000000
.L_24:


//--------------------- .nv.compat                --------------------------
	.section	.nv.compat,"",@"SHT_CUDA_COMPAT_INFO"
	.align	4
        /*0000*/ 	.byte	0x02, 0x09, 0x00, 0x00, 0x02, 0x02, 0x01, 0x00, 0x02, 0x05, 0x05, 0x00, 0x03, 0x07, 0x01, 0x01
        /*0010*/ 	.byte	0x02, 0x03, 0x00, 0x00, 0x02, 0x06, 0x01, 0x00, 0x04, 0x0b, 0x08, 0x00, 0x01, 0x00, 0x00, 0x00
        /*0020*/ 	.byte	0x00, 0x00, 0x00, 0x00


//--------------------- .nv.info._Z15gpu_estimate_pixP17curandStateXORWOWxPf --------------------------
	.section	.nv.info._Z15gpu_estimate_pixP17curandStateXORWOWxPf,"",@"SHT_CUDA_INFO"
	.sectionflags	@""
	.align	4


	//----- nvinfo : EIATTR_CUDA_API_VERSION
	.align		4
        /*0000*/ 	.byte	0x04, 0x37
        /*0002*/ 	.short	(.L_26 - .L_25)
.L_25:
        /*0004*/ 	.word	0x00000082


	//----- nvinfo : EIATTR_KPARAM_INFO
	.align		4
.L_26:
        /*0008*/ 	.byte	0x04, 0x17
        /*000a*/ 	.short	(.L_28 - .L_27)
.L_27:
        /*000c*/ 	.word	0x00000000
        /*0010*/ 	.short	0x0003
        /*0012*/ 	.short	0x0018
        /*0014*/ 	.byte	0x00, 0xf5, 0x21, 0x00


	//----- nvinfo : EIATTR_KPARAM_INFO
	.align		4
.L_28:
        /*0018*/ 	.byte	0x04, 0x17
        /*001a*/ 	.short	(.L_30 - .L_29)
.L_29:
        /*001c*/ 	.word	0x00000000
        /*0020*/ 	.short	0x0002
        /*0022*/ 	.short	0x0010
        /*0024*/ 	.byte	0x00, 0xf0, 0x21, 0x00


	//----- nvinfo : EIATTR_KPARAM_INFO
	.align		4
.L_30:
        /*0028*/ 	.byte	0x04, 0x17
        /*002a*/ 	.short	(.L_32 - .L_31)
.L_31:
        /*002c*/ 	.word	0x00000000
        /*0030*/ 	.short	0x0001
        /*0032*/ 	.short	0x0008
        /*0034*/ 	.byte	0x00, 0xf5, 0x21, 0x00


	//----- nvinfo : EIATTR_KPARAM_INFO
	.align		4
.L_32:
        /*0038*/ 	.byte	0x04, 0x17
        /*003a*/ 	.short	(.L_34 - .L_33)
.L_33:
        /*003c*/ 	.word	0x00000000
        /*0040*/ 	.short	0x0000
        /*0042*/ 	.short	0x0000
        /*0044*/ 	.byte	0x00, 0xf0, 0x21, 0x00


	//----- nvinfo : EIATTR_SPARSE_MMA_MASK
	.align		4
.L_34:
        /*0048*/ 	.byte	0x03, 0x50
        /*004a*/ 	.short	0x0000


	//----- nvinfo : EIATTR_MAXREG_COUNT
	.align		4
        /*004c*/ 	.byte	0x03, 0x1b
        /*004e*/ 	.short	0x00ff


	//----- nvinfo : EIATTR_MERCURY_ISA_VERSION
	.align		4
        /*0050*/ 	.byte	0x03, 0x5f
        /*0052*/ 	.short	0x0101


	//----- nvinfo : EIATTR_VRC_CTA_INIT_COUNT
	.align		4
        /*0054*/ 	.byte	0x02, 0x4a
	.zero		1
	.zero		1


	//----- nvinfo : EIATTR_EXIT_INSTR_OFFSETS
	.align		4
        /*0058*/ 	.byte	0x04, 0x1c
        /*005a*/ 	.short	(.L_36 - .L_35)


	//   ....[0]....
.L_35:
        /*005c*/ 	.word	0x00000080


	//   ....[1]....
        /*0060*/ 	.word	0x00001200


	//----- nvinfo : EIATTR_CRS_STACK_SIZE
	.align		4
.L_36:
        /*0064*/ 	.byte	0x04, 0x1e
        /*0066*/ 	.short	(.L_38 - .L_37)
.L_37:
        /*0068*/ 	.word	0x00000000


	//----- nvinfo : EIATTR_CBANK_PARAM_SIZE
	.align		4
.L_38:
        /*006c*/ 	.byte	0x03, 0x19
        /*006e*/ 	.short	0x0020


	//----- nvinfo : EIATTR_PARAM_CBANK
	.align		4
        /*0070*/ 	.byte	0x04, 0x0a
        /*0072*/ 	.short	(.L_40 - .L_39)
	.align		4
.L_39:
        /*0074*/ 	.word	index@(.nv.constant0._Z15gpu_estimate_pixP17curandStateXORWOWxPf)
        /*0078*/ 	.short	0x0380
        /*007a*/ 	.short	0x0020


	//----- nvinfo : EIATTR_SW_WAR
	.align		4
.L_40:
        /*007c*/ 	.byte	0x04, 0x36
        /*007e*/ 	.short	(.L_42 - .L_41)
.L_41:
        /*0080*/ 	.word	0x00000008
.L_42:


//--------------------- .nv.info._Z13setup_gpu_rngxP17curandStateXORWOWx --------------------------
	.section	.nv.info._Z13setup_gpu_rngxP17curandStateXORWOWx,"",@"SHT_CUDA_INFO"
	.sectionflags	@""
	.align	4


	//----- nvinfo : EIATTR_CUDA_API_VERSION
	.align		4
        /*0000*/ 	.byte	0x04, 0x37
        /*0002*/ 	.short	(.L_44 - .L_43)
.L_43:
        /*0004*/ 	.word	0x00000082


	//----- nvinfo : EIATTR_KPARAM_INFO
	.align		4
.L_44:
        /*0008*/ 	.byte	0x04, 0x17
        /*000a*/ 	.short	(.L_46 - .L_45)
.L_45:
        /*000c*/ 	.word	0x00000000
        /*0010*/ 	.short	0x0002
        /*0012*/ 	.short	0x0010
        /*0014*/ 	.byte	0x00, 0xf0, 0x21, 0x00


	//----- nvinfo : EIATTR_KPARAM_INFO
	.align		4
.L_46:
        /*0018*/ 	.byte	0x04, 0x17
        /*001a*/ 	.short	(.L_48 - .L_47)
.L_47:
        /*001c*/ 	.word	0x00000000
        /*0020*/ 	.short	0x0001
        /*0022*/ 	.short	0x0008
        /*0024*/ 	.byte	0x00, 0xf5, 0x21, 0x00


	//----- nvinfo : EIATTR_KPARAM_INFO
	.align		4
.L_48:
        /*0028*/ 	.byte	0x04, 0x17
        /*002a*/ 	.short	(.L_50 - .L_49)
.L_49:
        /*002c*/ 	.word	0x00000000
        /*0030*/ 	.short	0x0000
        /*0032*/ 	.short	0x0000
        /*0034*/ 	.byte	0x00, 0xf0, 0x21, 0x00


	//----- nvinfo : EIATTR_SPARSE_MMA_MASK
	.align		4
.L_50:
        /*0038*/ 	.byte	0x03, 0x50
        /*003a*/ 	.short	0x0000


	//----- nvinfo : EIATTR_MAXREG_COUNT
	.align		4
        /*003c*/ 	.byte	0x03, 0x1b
        /*003e*/ 	.short	0x00ff


	//----- nvinfo : EIATTR_MERCURY_ISA_VERSION
	.align		4
        /*0040*/ 	.byte	0x03, 0x5f
        /*0042*/ 	.short	0x0101


	//----- nvinfo : EIATTR_VRC_CTA_INIT_COUNT
	.align		4
        /*0044*/ 	.byte	0x02, 0x4a
	.zero		1
	.zero		1


	//----- nvinfo : EIATTR_EXIT_INSTR_OFFSETS
	.align		4
        /*0048*/ 	.byte	0x04, 0x1c
        /*004a*/ 	.short	(.L_52 - .L_51)


	//   ....[0]....
.L_51:
        /*004c*/ 	.word	0x00000080


	//   ....[1]....
        /*0050*/ 	.word	0x00000f30


	//----- nvinfo : EIATTR_CRS_STACK_SIZE
	.align		4
.L_52:
        /*0054*/ 	.byte	0x04, 0x1e
        /*0056*/ 	.short	(.L_54 - .L_53)
.L_53:
        /*0058*/ 	.word	0x00000000


	//----- nvinfo : EIATTR_CBANK_PARAM_SIZE
	.align		4
.L_54:
        /*005c*/ 	.byte	0x03, 0x19
        /*005e*/ 	.short	0x0018


	//----- nvinfo : EIATTR_PARAM_CBANK
	.align		4
        /*0060*/ 	.byte	0x04, 0x0a
        /*0062*/ 	.short	(.L_56 - .L_55)
	.align		4
.L_55:
        /*0064*/ 	.word	index@(.nv.constant0._Z13setup_gpu_rngxP17curandStateXORWOWx)
        /*0068*/ 	.short	0x0380
        /*006a*/ 	.short	0x0018


	//----- nvinfo : EIATTR_SW_WAR
	.align		4
.L_56:
        /*006c*/ 	.byte	0x04, 0x36
        /*006e*/ 	.short	(.L_58 - .L_57)
.L_57:
        /*0070*/ 	.word	0x00000008
.L_58:


//--------------------- .nv.callgraph             --------------------------
	.section	.nv.callgraph,"",@"SHT_CUDA_CALLGRAPH"
	.align	4
	.sectionentsize	8
	.align		4
        /*0000*/ 	.word	0x00000000
	.align		4
        /*0004*/ 	.word	0xffffffff
	.align		4
        /*0008*/ 	.word	0x00000000
	.align		4
        /*000c*/ 	.word	0xfffffffe
	.align		4
        /*0010*/ 	.word	0x00000000
	.align		4
        /*0014*/ 	.word	0xfffffffd
	.align		4
        /*0018*/ 	.word	0x00000000
	.align		4
        /*001c*/ 	.word	0xfffffffc


//--------------------- .nv.constant4             --------------------------
	.section	.nv.constant4,"a",@progbits
	.align	8
	.align		8
.nv.constant4:
        /*0000*/ 	.dword	precalc_xorwow_matrix
	.align		8
        /*0008*/ 	.dword	precalc_xorwow_offset_matrix
	.align		8
        /*0010*/ 	.dword	mrg32k3aM1
	.align		8
        /*0018*/ 	.dword	mrg32k3aM2
	.align		8
        /*0020*/ 	.dword	mrg32k3aM1SubSeq
	.align		8
        /*0028*/ 	.dword	mrg32k3aM2SubSeq
	.align		8
        /*0030*/ 	.dword	mrg32k3aM1Seq
	.align		8
        /*0038*/ 	.dword	mrg32k3aM2Seq


//--------------------- .nv.constant3             --------------------------
	.section	.nv.constant3,"a",@progbits
	.align	8
.nv.constant3:
	.type		__cr_lgamma_table,@object
	.size		__cr_lgamma_table,(.L_8 - __cr_lgamma_table)
__cr_lgamma_table:
        /*0000*/ 	.byte	0x00, 0x00, 0x00, 0x00, 0x00, 0x00, 0x00, 0x00, 0x00, 0x00, 0x00, 0x00, 0x00, 0x00, 0x00, 0x00
        /*0010*/ 	.byte	0xef, 0x39, 0xfa, 0xfe, 0x42, 0x2e, 0xe6, 0x3f, 0x02, 0x20, 0x2a, 0xfa, 0x0b, 0xab, 0xfc, 0x3f
        /*0020*/ 	.byte	0xf9, 0x2c, 0x92, 0x7c, 0xa7, 0x6c, 0x09, 0x40, 0xc9, 0x79, 0x44, 0x3c, 0x64, 0x26, 0x13, 0x40
        /*0030*/ 	.byte	0xca, 0x01, 0xcf, 0x3a, 0x27, 0x51, 0x1a, 0x40, 0x30, 0xcc, 0x2d, 0xf3, 0xe1, 0x0c, 0x21, 0x40
        /*0040*/ 	.byte	0x0d, 0xb7, 0xfc, 0x82, 0x8e, 0x35, 0x25, 0x40
.L_8:


//--------------------- .text._Z15gpu_estimate_pixP17curandStateXORWOWxPf --------------------------
	.section	.text._Z15gpu_estimate_pixP17curandStateXORWOWxPf,"ax",@progbits
	.align	128
        .global         _Z15gpu_estimate_pixP17curandStateXORWOWxPf
        .type           _Z15gpu_estimate_pixP17curandStateXORWOWxPf,@function
        .size           _Z15gpu_estimate_pixP17curandStateXORWOWxPf,(.L_x_41 - _Z15gpu_estimate_pixP17curandStateXORWOWxPf)
        .other          _Z15gpu_estimate_pixP17curandStateXORWOWxPf,@"STO_CUDA_ENTRY STV_DEFAULT"
_Z15gpu_estimate_pixP17curandStateXORWOWxPf:
.text._Z15gpu_estimate_pixP17curandStateXORWOWxPf:
[----:B------:R-:W-:Y:S01]  /*0000*/  LDC R1, c[0x0][0x37c] ;  /* 0x0000df00ff017b82 */ /* 0x000fe20000000800 */
[----:B------:R-:W0:Y:S07]  /*0010*/  S2R R3, SR_TID.X ;  /* 0x0000000000037919 */ /* 0x000e2e0000002100 */
[----:B------:R-:W0:Y:S01]  /*0020*/  S2UR UR4, SR_CTAID.X ;  /* 0x00000000000479c3 */ /* 0x000e220000002500 */
[----:B------:R-:W1:Y:S07]  /*0030*/  LDCU.64 UR6, c[0x0][0x380] ;  /* 0x00007000ff0677ac */ /* 0x000e6e0008000a00 */
[----:B------:R-:W0:Y:S02]  /*0040*/  LDC R4, c[0x0][0x360] ;  /* 0x0000d800ff047b82 */ /* 0x000e240000000800 */
[----:B0-----:R-:W-:-:S05]  /*0050*/  IMAD R4, R4, UR4, R3 ;  /* 0x0000000404047c24 */ /* 0x001fca000f8e0203 */
[----:B-1----:R-:W-:-:S04]  /*0060*/  ISETP.GE.U32.AND P0, PT, R4, UR6, PT ;  /* 0x0000000604007c0c */ /* 0x002fc8000bf06070 */
[----:B------:R-:W-:-:S13]  /*0070*/  ISETP.GE.AND.EX P0, PT, RZ, UR7, PT, P0 ;  /* 0x00000007ff007c0c */ /* 0x000fda000bf06300 */
[----:B------:R-:W-:Y:S05]  /*0080*/  @P0 EXIT ;  /* 0x000000000000094d */ /* 0x000fea0003800000 */
[----:B------:R-:W0:Y:S01]  /*0090*/  LDCU.64 UR6, c[0x0][0x390] ;  /* 0x00007200ff0677ac */ /* 0x000e220008000a00 */
[----:B------:R-:W-:Y:S01]  /*00a0*/  CS2R R12, SRZ ;  /* 0x00000000000c7805 */ /* 0x000fe2000001ff00 */
[----:B------:R-:W1:Y:S01]  /*00b0*/  LDCU.64 UR8, c[0x0][0x358] ;  /* 0x00006b00ff0877ac */ /* 0x000e620008000a00 */
[----:B0-----:R-:W-:-:S04]  /*00c0*/  UISETP.GE.U32.AND UP0, UPT, UR6, 0x1, UPT ;  /* 0x000000010600788c */ /* 0x001fc8000bf06070 */
[----:B------:R-:W-:-:S09]  /*00d0*/  UISETP.GE.AND.EX UP0, UPT, UR7, URZ, UPT, UP0 ;  /* 0x000000ff0700728c */ /* 0x000fd2000bf06300 */
[----:B-1----:R-:W-:Y:S05]  /*00e0*/  BRA.U !UP0, `(.L_x_0) ;  /* 0x0000000d08cc7547 */ /* 0x002fea000b800000 */
[----:B------:R-:W0:Y:S01]  /*00f0*/  LDC.64 R10, c[0x0][0x388] ;  /* 0x0000e200ff0a7b82 */ /* 0x000e220000000a00 */
[----:B------:R-:W-:Y:S01]  /*0100*/  UMOV UR4, URZ ;  /* 0x000000ff00047c82 */ /* 0x000fe20008000000 */
[----:B0-----:R-:W-:-:S04]  /*0110*/  IMAD.WIDE.U32 R10, R4, 0x30, R10 ;  /* 0x00000030040a7825 */ /* 0x001fc800078e000a */
[----:B------:R-:W-:-:S05]  /*0120*/  VIADD R11, R11, UR4 ;  /* 0x000000040b0b7c36 */ /* 0x000fca0008000000 */
[----:B------:R-:W2:Y:S04]  /*0130*/  LDG.E.64 R8, desc[UR8][R10.64] ;  /* 0x000000080a087981 */ /* 0x000ea8000c1e1b00 */
[----:B------:R0:W5:Y:S04]  /*0140*/  LDG.E.64 R6, desc[UR8][R10.64+0x8] ;  /* 0x000008080a067981 */ /* 0x000168000c1e1b00 */
[----:B------:R0:W5:Y:S01]  /*0150*/  LDG.E.64 R2, desc[UR8][R10.64+0x10] ;  /* 0x000010080a027981 */ /* 0x000162000c1e1b00 */
[----:B------:R-:W-:Y:S01]  /*0160*/  UISETP.GE.U32.AND UP0, UPT, UR6, 0x4, UPT ;  /* 0x000000040600788c */ /* 0x000fe2000bf06070 */
[----:B------:R-:W-:Y:S01]  /*0170*/  CS2R R14, SRZ ;  /* 0x00000000000e7805 */ /* 0x000fe2000001ff00 */
[----:B------:R-:W-:-:S02]  /*0180*/  ULOP3.LUT UR10, UR6, 0x3, URZ, 0xc0, !UPT ;  /* 0x00000003060a7892 */ /* 0x000fc4000f8ec0ff */
[----:B------:R-:W-:Y:S01]  /*0190*/  UISETP.GE.U32.AND.EX UP0, UPT, UR7, URZ, UPT, UP0 ;  /* 0x000000ff0700728c */ /* 0x000fe2000bf06100 */
[----:B------:R-:W-:Y:S01]  /*01a0*/  UMOV UR4, URZ ;  /* 0x000000ff00047c82 */ /* 0x000fe20008000000 */
[----:B--2---:R-:W-:-:S07]  /*01b0*/  IMAD.MOV.U32 R5, RZ, RZ, R8 ;  /* 0x000000ffff057224 */ /* 0x004fce00078e0008 */
[----:B0-----:R-:W-:Y:S05]  /*01c0*/  BRA.U !UP0, `(.L_x_1) ;  /* 0x0000000908947547 */ /* 0x001fea000b800000 */
[----:B------:R-:W-:Y:S01]  /*01d0*/  VIADD R5, R8, 0x161f14 ;  /* 0x00161f1408057836 */ /* 0x000fe20000000000 */
[----:B------:R-:W-:Y:S01]  /*01e0*/  CS2R R14, SRZ ;  /* 0x00000000000e7805 */ /* 0x000fe2000001ff00 */
[----:B------:R-:W-:Y:S02]  /*01f0*/  ULOP3.LUT UR5, UR6, 0xfffffffc, URZ, 0xc0, !UPT ;  /* 0xfffffffc06057892 */ /* 0x000fe4000f8ec0ff */
[----:B------:R-:W-:-:S12]  /*0200*/  ULOP3.LUT UR6, UR7, 0x7fffffff, URZ, 0xc0, !UPT ;  /* 0x7fffffff07067892 */ /* 0x000fd8000f8ec0ff */
.L_x_15:
[----:B------:R-:W-:Y:S01]  /*0210*/  SHF.R.U32.HI R0, RZ, 0x2, R9 ;  /* 0x00000002ff007819 */ /* 0x000fe20000011609 */
[----:B------:R-:W-:Y:S01]  /*0220*/  UIADD3 UR5, UP0, UPT, UR5, -0x4, URZ ;  /* 0xfffffffc05057890 */ /* 0x000fe2000ff1e0ff */
[----:B-----5:R-:W-:Y:S01]  /*0230*/  SHF.R.U32.HI R13, RZ, 0x2, R6 ;  /* 0x00000002ff0d7819 */ /* 0x020fe20000011606 */
[----:B------:R-:W-:Y:S01]  /*0240*/  BSSY.RECONVERGENT B0, `(.L_x_2) ;  /* 0x0000023000007945 */ /* 0x000fe20003800200 */
[----:B------:R-:W-:Y:S01]  /*0250*/  LOP3.LUT R0, R0, R9, RZ, 0x3c, !PT ;  /* 0x0000000900007212 */ /* 0x000fe200078e3cff */
[----:B------:R-:W-:Y:S01]  /*0260*/  IMAD.SHL.U32 R9, R3, 0x10, RZ ;  /* 0x0000001003097824 */ /* 0x000fe200078e00ff */
[----:B------:R-:W-:Y:S01]  /*0270*/  LOP3.LUT R13, R13, R6, RZ, 0x3c, !PT ;  /* 0x000000060d0d7212 */ /* 0x000fe200078e3cff */
[----:B------:R-:W-:Y:S02]  /*0280*/  UIADD3.X UR6, UPT, UPT, UR6, -0x1, URZ, UP0, !UPT ;  /* 0xffffffff06067890 */ /* 0x000fe400087fe4ff */
[----:B------:R-:W-:Y:S01]  /*0290*/  IMAD.SHL.U32 R12, R0, 0x2, RZ ;  /* 0x00000002000c7824 */ /* 0x000fe200078e00ff */
[----:B------:R-:W-:-:S04]  /*02a0*/  UISETP.NE.U32.AND UP0, UPT, UR5, URZ, UPT ;  /* 0x000000ff0500728c */ /* 0x000fc8000bf05070 */
[----:B------:R-:W-:Y:S01]  /*02b0*/  LOP3.LUT R12, R0, R12, R9, 0x96, !PT ;  /* 0x0000000c000c7212 */ /* 0x000fe200078e9609 */
[----:B------:R-:W-:Y:S01]  /*02c0*/  IMAD.SHL.U32 R9, R13, 0x2, RZ ;  /* 0x000000020d097824 */ /* 0x000fe200078e00ff */
[----:B------:R-:W-:Y:S02]  /*02d0*/  UISETP.NE.AND.EX UP0, UPT, UR6, URZ, UPT, UP0 ;  /* 0x000000ff0600728c */ /* 0x000fe4000bf05300 */
[----:B------:R-:W-:Y:S01]  /*02e0*/  LOP3.LUT R6, R12, R3, RZ, 0x3c, !PT ;  /* 0x000000030c067212 */ /* 0x000fe200078e3cff */
[----:B------:R-:W-:-:S04]  /*02f0*/  IMAD.MOV.U32 R12, RZ, RZ, 0x2f800000 ;  /* 0x2f800000ff0c7424 */ /* 0x000fc800078e00ff */
[----:B------:R-:W-:-:S05]  /*0300*/  IMAD.SHL.U32 R0, R6, 0x10, RZ ;  /* 0x0000001006007824 */ /* 0x000fca00078e00ff */
[----:B------:R-:W-:Y:S02]  /*0310*/  LOP3.LUT R9, R13, R9, R0, 0x96, !PT ;  /* 0x000000090d097212 */ /* 0x000fe400078e9600 */
[----:B------:R-:W-:Y:S02]  /*0320*/  IADD3 R0, PT, PT, R5, -0x10974f, R6 ;  /* 0xffef68b105007810 */ /* 0x000fe40007ffe006 */
[----:B------:R-:W-:Y:S02]  /*0330*/  LOP3.LUT R16, R9, R6, RZ, 0x3c, !PT ;  /* 0x0000000609107212 */ /* 0x000fe400078e3cff */
[----:B------:R-:W-:Y:S02]  /*0340*/  I2FP.F32.U32 R0, R0 ;  /* 0x0000000000007245 */ /* 0x000fe40000201000 */
[----:B------:R-:W-:-:S03]  /*0350*/  IADD3 R9, PT, PT, R5, -0xb0f8a, R16 ;  /* 0xfff4f07605097810 */ /* 0x000fc60007ffe010 */
[----:B------:R-:W-:Y:S01]  /*0360*/  FFMA R0, R0, R12, 1.1641532182693481445e-10 ;  /* 0x2f00000000007423 */ /* 0x000fe2000000000c */
[----:B------:R-:W-:-:S05]  /*0370*/  I2FP.F32.U32 R9, R9 ;  /* 0x0000000900097245 */ /* 0x000fca0000201000 */
[----:B------:R-:W-:-:S04]  /*0380*/  FFMA R9, R9, R12, 1.1641532182693481445e-10 ;  /* 0x2f00000009097423 */ /* 0x000fc8000000000c */
[----:B------:R-:W-:-:S04]  /*0390*/  FMUL R9, R9, R9 ;  /* 0x0000000909097220 */ /* 0x000fc80000400000 */
[----:B------:R-:W-:-:S04]  /*03a0*/  FFMA R9, R0, R0, R9 ;  /* 0x0000000000097223 */ /* 0x000fc80000000009 */
[----:B------:R-:W-:Y:S01]  /*03b0*/  VIADD R0, R9, 0xf3000000 ;  /* 0xf300000009007836 */ /* 0x000fe20000000000 */
[----:B------:R0:W1:Y:S04]  /*03c0*/  MUFU.RSQ R12, R9 ;  /* 0x00000009000c7308 */ /* 0x0000680000001400 */
[----:B------:R-:W-:-:S13]  /*03d0*/  ISETP.GT.U32.AND P0, PT, R0, 0x727fffff, PT ;  /* 0x727fffff0000780c */ /* 0x000fda0003f04070 */
[----:B01----:R-:W-:Y:S05]  /*03e0*/  @!P0 BRA `(.L_x_3) ;  /* 0x0000000000108947 */ /* 0x003fea0003800000 */
[----:B------:R-:W-:Y:S01]  /*03f0*/  IMAD.MOV.U32 R0, RZ, RZ, R9 ;  /* 0x000000ffff007224 */ /* 0x000fe200078e0009 */
[----:B------:R-:W-:-:S07]  /*0400*/  MOV R12, 0x420 ;  /* 0x00000420000c7802 */ /* 0x000fce0000000f00 */
[----:B------:R-:W-:Y:S05]  /*0410*/  CALL.REL.NOINC `($__internal_1_$__cuda_sm20_sqrt_rn_f32_slowpath) ;  /* 0x0000001000ec7944 */ /* 0x000fea0003c00000 */
[----:B------:R-:W-:Y:S05]  /*0420*/  BRA `(.L_x_4) ;  /* 0x0000000000107947 */ /* 0x000fea0003800000 */
.L_x_3:
[----:B------:R-:W-:Y:S01]  /*0430*/  FMUL.FTZ R0, R9, R12 ;  /* 0x0000000c09007220 */ /* 0x000fe20000410000 */
[----:B------:R-:W-:-:S03]  /*0440*/  FMUL.FTZ R12, R12, 0.5 ;  /* 0x3f0000000c0c7820 */ /* 0x000fc60000410000 */
[----:B------:R-:W-:-:S04]  /*0450*/  FFMA R9, -R0, R0, R9 ;  /* 0x0000000000097223 */ /* 0x000fc80000000109 */
[----:B------:R-:W-:-:S07]  /*0460*/  FFMA R0, R9, R12, R0 ;  /* 0x0000000c09007223 */ /* 0x000fce0000000000 */
.L_x_4:
[----:B------:R-:W-:Y:S05]  /*0470*/  BSYNC.RECONVERGENT B0 ;  /* 0x0000000000007941 */ /* 0x000fea0003800200 */
.L_x_2:
[----:B------:R-:W-:Y:S01]  /*0480*/  SHF.R.U32.HI R12, RZ, 0x2, R7 ;  /* 0x00000002ff0c7819 */ /* 0x000fe20000011607 */
[----:B------:R-:W-:Y:S01]  /*0490*/  IMAD.MOV.U32 R20, RZ, RZ, 0x2f800000 ;  /* 0x2f800000ff147424 */ /* 0x000fe200078e00ff */
[----:B------:R-:W-:Y:S01]  /*04a0*/  SHF.R.U32.HI R13, RZ, 0x2, R2 ;  /* 0x00000002ff0d7819 */ /* 0x000fe20000011602 */
[----:B------:R-:W-:Y:S01]  /*04b0*/  BSSY.RECONVERGENT B0, `(.L_x_5) ;  /* 0x0000039000007945 */ /* 0x000fe20003800200 */
[----:B------:R-:W-:Y:S01]  /*04c0*/  LOP3.LUT R12, R12, R7, RZ, 0x3c, !PT ;  /* 0x000000070c0c7212 */ /* 0x000fe200078e3cff */
[----:B------:R-:W-:Y:S01]  /*04d0*/  IMAD.SHL.U32 R7, R16, 0x10, RZ ;  /* 0x0000001010077824 */ /* 0x000fe200078e00ff */
[----:B------:R-:W-:Y:S02]  /*04e0*/  LOP3.LUT R13, R13, R2, RZ, 0x3c, !PT ;  /* 0x000000020d0d7212 */ /* 0x000fe400078e3cff */
[----:B------:R-:W-:Y:S01]  /*04f0*/  SHF.R.U32.HI R18, RZ, 0x2, R3 ;  /* 0x00000002ff127819 */ /* 0x000fe20000011603 */
[----:B------:R-:W-:Y:S01]  /*0500*/  IMAD.SHL.U32 R9, R12, 0x2, RZ ;  /* 0x000000020c097824 */ /* 0x000fe200078e00ff */
[----:B------:R-:W-:-:S02]  /*0510*/  FSETP.GTU.AND P0, PT, R0, 1, PT ;  /* 0x3f8000000000780b */ /* 0x000fc40003f0c000 */
[----:B------:R-:W-:Y:S02]  /*0520*/  LOP3.LUT R18, R18, R3, RZ, 0x3c, !PT ;  /* 0x0000000312127212 */ /* 0x000fe400078e3cff */
[----:B------:R-:W-:-:S04]  /*0530*/  LOP3.LUT R7, R12, R9, R7, 0x96, !PT ;  /* 0x000000090c077212 */ /* 0x000fc800078e9607 */
[----:B------:R-:W-:Y:S01]  /*0540*/  LOP3.LUT R2, R7, R16, RZ, 0x3c, !PT ;  /* 0x0000001007027212 */ /* 0x000fe200078e3cff */
[----:B------:R-:W-:-:S04]  /*0550*/  IMAD.SHL.U32 R7, R13, 0x2, RZ ;  /* 0x000000020d077824 */ /* 0x000fc800078e00ff */
[----:B------:R-:W-:-:S05]  /*0560*/  IMAD.SHL.U32 R12, R2, 0x10, RZ ;  /* 0x00000010020c7824 */ /* 0x000fca00078e00ff */
[----:B------:R-:W-:Y:S02]  /*0570*/  LOP3.LUT R7, R13, R7, R12, 0x96, !PT ;  /* 0x000000070d077212 */ /* 0x000fe400078e960c */
[----:B------:R-:W-:Y:S02]  /*0580*/  SHF.R.U32.HI R13, RZ, 0x2, R6 ;  /* 0x00000002ff0d7819 */ /* 0x000fe40000011606 */
[----:B------:R-:W-:Y:S01]  /*0590*/  LOP3.LUT R9, R7, R2, RZ, 0x3c, !PT ;  /* 0x0000000207097212 */ /* 0x000fe200078e3cff */
[----:B------:R-:W-:Y:S01]  /*05a0*/  IMAD.SHL.U32 R7, R18, 0x2, RZ ;  /* 0x0000000212077824 */ /* 0x000fe200078e00ff */
[----:B------:R-:W-:-:S03]  /*05b0*/  LOP3.LUT R13, R13, R6, RZ, 0x3c, !PT ;  /* 0x000000060d0d7212 */ /* 0x000fc600078e3cff */
[C---:B------:R-:W-:Y:S02]  /*05c0*/  IMAD.SHL.U32 R3, R9.reuse, 0x10, RZ ;  /* 0x0000001009037824 */ /* 0x040fe400078e00ff */
[----:B------:R-:W-:-:S03]  /*05d0*/  IMAD.IADD R17, R9, 0x1, R5 ;  /* 0x0000000109117824 */ /* 0x000fc600078e0205 */
[----:B------:R-:W-:Y:S01]  /*05e0*/  LOP3.LUT R18, R18, R7, R3, 0x96, !PT ;  /* 0x0000000712127212 */ /* 0x000fe200078e9603 */
[----:B------:R-:W-:Y:S01]  /*05f0*/  IMAD.SHL.U32 R7, R13, 0x2, RZ ;  /* 0x000000020d077824 */ /* 0x000fe200078e00ff */
[----:B------:R-:W-:Y:S02]  /*0600*/  SHF.R.U32.HI R3, RZ, 0x2, R16 ;  /* 0x00000002ff037819 */ /* 0x000fe40000011610 */
[----:B------:R-:W-:Y:S02]  /*0610*/  LOP3.LUT R6, R18, R9, RZ, 0x3c, !PT ;  /* 0x0000000912067212 */ /* 0x000fe400078e3cff */
[----:B------:R-:W-:Y:S02]  /*0620*/  LOP3.LUT R16, R3, R16, RZ, 0x3c, !PT ;  /* 0x0000001003107212 */ /* 0x000fe400078e3cff */
[----:B------:R-:W-:Y:S01]  /*0630*/  IADD3 R3, PT, PT, R5, -0x587c5, R2 ;  /* 0xfffa783b05037810 */ /* 0x000fe20007ffe002 */
[----:B------:R-:W-:Y:S01]  /*0640*/  IMAD.SHL.U32 R12, R6, 0x10, RZ ;  /* 0x00000010060c7824 */ /* 0x000fe200078e00ff */
[----:B------:R-:W-:-:S02]  /*0650*/  I2FP.F32.U32 R17, R17 ;  /* 0x0000001100117245 */ /* 0x000fc40000201000 */
[----:B------:R-:W-:Y:S02]  /*0660*/  I2FP.F32.U32 R3, R3 ;  /* 0x0000000300037245 */ /* 0x000fe40000201000 */
[----:B------:R-:W-:Y:S01]  /*0670*/  LOP3.LUT R7, R13, R7, R12, 0x96, !PT ;  /* 0x000000070d077212 */ /* 0x000fe200078e960c */
[-C--:B------:R-:W-:Y:S01]  /*0680*/  FFMA R18, R17, R20.reuse, 1.1641532182693481445e-10 ;  /* 0x2f00000011127423 */ /* 0x080fe20000000014 */
[----:B------:R-:W-:Y:S02]  /*0690*/  IMAD.SHL.U32 R12, R16, 0x2, RZ ;  /* 0x00000002100c7824 */ /* 0x000fe400078e00ff */
[----:B------:R-:W-:Y:S01]  /*06a0*/  FFMA R3, R3, R20, 1.1641532182693481445e-10 ;  /* 0x2f00000003037423 */ /* 0x000fe20000000014 */
[----:B------:R-:W-:Y:S01]  /*06b0*/  LOP3.LUT R7, R7, R6, RZ, 0x3c, !PT ;  /* 0x0000000607077212 */ /* 0x000fe200078e3cff */
[----:B------:R-:W-:Y:S01]  /*06c0*/  FMUL R18, R18, R18 ;  /* 0x0000001212127220 */ /* 0x000fe20000400000 */
[----:B------:R-:W-:-:S03]  /*06d0*/  SHF.R.U32.HI R17, RZ, 0x2, R2 ;  /* 0x00000002ff117819 */ /* 0x000fc60000011602 */
[----:B------:R-:W-:Y:S01]  /*06e0*/  IMAD.SHL.U32 R13, R7, 0x10, RZ ;  /* 0x00000010070d7824 */ /* 0x000fe200078e00ff */
[----:B------:R-:W-:-:S04]  /*06f0*/  LOP3.LUT R17, R17, R2, RZ, 0x3c, !PT ;  /* 0x0000000211117212 */ /* 0x000fc800078e3cff */
[----:B------:R-:W-:Y:S01]  /*0700*/  LOP3.LUT R12, R16, R12, R13, 0x96, !PT ;  /* 0x0000000c100c7212 */ /* 0x000fe200078e960d */
[----:B------:R-:W-:Y:S01]  /*0710*/  FFMA R13, R3, R3, R18 ;  /* 0x00000003030d7223 */ /* 0x000fe20000000012 */
[----:B------:R-:W-:Y:S02]  /*0720*/  IMAD.SHL.U32 R3, R17, 0x2, RZ ;  /* 0x0000000211037824 */ /* 0x000fe400078e00ff */
[----:B------:R-:W-:Y:S01]  /*0730*/  LOP3.LUT R2, R12, R7, RZ, 0x3c, !PT ;  /* 0x000000070c027212 */ /* 0x000fe200078e3cff */
[----:B------:R-:W-:Y:S01]  /*0740*/  VIADD R18, R13, 0xf3000000 ;  /* 0xf30000000d127836 */ /* 0x000fe20000000000 */
[----:B------:R0:W1:Y:S03]  /*0750*/  MUFU.RSQ R16, R13 ;  /* 0x0000000d00107308 */ /* 0x0000660000001400 */
[----:B------:R-:W-:Y:S01]  /*0760*/  IMAD.SHL.U32 R12, R2, 0x10, RZ ;  /* 0x00000010020c7824 */ /* 0x000fe200078e00ff */
[----:B------:R-:W-:-:S04]  /*0770*/  ISETP.GT.U32.AND P1, PT, R18, 0x727fffff, PT ;  /* 0x727fffff1200780c */ /* 0x000fc80003f24070 */
[----:B------:R-:W-:Y:S02]  /*0780*/  LOP3.LUT R3, R17, R3, R12, 0x96, !PT ;  /* 0x0000000311037212 */ /* 0x000fe400078e960c */
[----:B------:R-:W-:Y:S02]  /*0790*/  SEL R17, RZ, 0x1, P0 ;  /* 0x00000001ff117807 */ /* 0x000fe40000000000 */
[----:B------:R-:W-:-:S05]  /*07a0*/  LOP3.LUT R3, R3, R2, RZ, 0x3c, !PT ;  /* 0x0000000203037212 */ /* 0x000fca00078e3cff */
[----:B01----:R-:W-:Y:S05]  /*07b0*/  @!P1 BRA `(.L_x_6) ;  /* 0x0000000000109947 */ /* 0x003fea0003800000 */
[----:B------:R-:W-:Y:S01]  /*07c0*/  IMAD.MOV.U32 R0, RZ, RZ, R13 ;  /* 0x000000ffff007224 */ /* 0x000fe200078e000d */
[----:B------:R-:W-:-:S07]  /*07d0*/  MOV R12, 0x7f0 ;  /* 0x000007f0000c7802 */ /* 0x000fce0000000f00 */
[----:B------:R-:W-:Y:S05]  /*07e0*/  CALL.REL.NOINC `($__internal_1_$__cuda_sm20_sqrt_rn_f32_slowpath) ;  /* 0x0000000c00f87944 */ /* 0x000fea0003c00000 */
[----:B------:R-:W-:Y:S05]  /*07f0*/  BRA `(.L_x_7) ;  /* 0x0000000000107947 */ /* 0x000fea0003800000 */
.L_x_6:
[----:B------:R-:W-:Y:S01]  /*0800*/  FMUL.FTZ R0, R13, R16 ;  /* 0x000000100d007220 */ /* 0x000fe20000410000 */
[----:B------:R-:W-:-:S03]  /*0810*/  FMUL.FTZ R12, R16, 0.5 ;  /* 0x3f000000100c7820 */ /* 0x000fc60000410000 */
[----:B------:R-:W-:-:S04]  /*0820*/  FFMA R13, -R0, R0, R13 ;  /* 0x00000000000d7223 */ /* 0x000fc8000000010d */
[----:B------:R-:W-:-:S07]  /*0830*/  FFMA R0, R13, R12, R0 ;  /* 0x0000000c0d007223 */ /* 0x000fce0000000000 */
.L_x_7:
[----:B------:R-:W-:Y:S05]  /*0840*/  BSYNC.RECONVERGENT B0 ;  /* 0x0000000000007941 */ /* 0x000fea0003800200 */
.L_x_5:
[C---:B------:R-:W-:Y:S01]  /*0850*/  IADD3 R13, PT, PT, R5.reuse, 0xb0f8a, R7 ;  /* 0x000b0f8a050d7810 */ /* 0x040fe20007ffe007 */
[----:B------:R-:W-:Y:S01]  /*0860*/  IMAD.MOV.U32 R16, RZ, RZ, 0x2f800000 ;  /* 0x2f800000ff107424 */ /* 0x000fe200078e00ff */
[----:B------:R-:W-:Y:S01]  /*0870*/  IADD3 R12, PT, PT, R5, 0x587c5, R6 ;  /* 0x000587c5050c7810 */ /* 0x000fe20007ffe006 */
[----:B------:R-:W-:Y:S01]  /*0880*/  BSSY.RECONVERGENT B0, `(.L_x_8) ;  /* 0x0000017000007945 */ /* 0x000fe20003800200 */
[----:B------:R-:W-:Y:S02]  /*0890*/  I2FP.F32.U32 R13, R13 ;  /* 0x0000000d000d7245 */ /* 0x000fe40000201000 */
[----:B------:R-:W-:Y:S02]  /*08a0*/  I2FP.F32.U32 R12, R12 ;  /* 0x0000000c000c7245 */ /* 0x000fe40000201000 */
[----:B------:R-:W-:Y:S01]  /*08b0*/  FSETP.GTU.AND P0, PT, R0, 1, PT ;  /* 0x3f8000000000780b */ /* 0x000fe20003f0c000 */
[-C--:B------:R-:W-:Y:S02]  /*08c0*/  FFMA R13, R13, R16.reuse, 1.1641532182693481445e-10 ;  /* 0x2f0000000d0d7423 */ /* 0x080fe40000000010 */
[----:B------:R-:W-:Y:S01]  /*08d0*/  FFMA R12, R12, R16, 1.1641532182693481445e-10 ;  /* 0x2f0000000c0c7423 */ /* 0x000fe20000000010 */
[----:B------:R-:W-:Y:S01]  /*08e0*/  SEL R0, RZ, 0x1, P0 ;  /* 0x00000001ff007807 */ /* 0x000fe20000000000 */
[----:B------:R-:W-:-:S03]  /*08f0*/  FMUL R13, R13, R13 ;  /* 0x0000000d0d0d7220 */ /* 0x000fc60000400000 */
[----:B------:R-:W-:Y:S01]  /*0900*/  IADD3 R14, P1, P2, R0, R14, R17 ;  /* 0x0000000e000e7210 */ /* 0x000fe20007a3e011 */
[----:B------:R-:W-:-:S03]  /*0910*/  FFMA R13, R12, R12, R13 ;  /* 0x0000000c0c0d7223 */ /* 0x000fc6000000000d */
[----:B------:R-:W-:Y:S01]  /*0920*/  IADD3.X R15, PT, PT, RZ, R15, RZ, P1, P2 ;  /* 0x0000000fff0f7210 */ /* 0x000fe20000fe44ff */
        /* <DEDUP_REMOVED lines=8> */
.L_x_9:
[----:B------:R-:W-:Y:S01]  /*09b0*/  FMUL.FTZ R0, R13, R12 ;  /* 0x0000000c0d007220 */ /* 0x000fe20000410000 */
[----:B------:R-:W-:-:S03]  /*09c0*/  FMUL.FTZ R12, R12, 0.5 ;  /* 0x3f0000000c0c7820 */ /* 0x000fc60000410000 */
[----:B------:R-:W-:-:S04]  /*09d0*/  FFMA R13, -R0, R0, R13 ;  /* 0x00000000000d7223 */ /* 0x000fc8000000010d */
[----:B------:R-:W-:-:S07]  /*09e0*/  FFMA R0, R13, R12, R0 ;  /* 0x0000000c0d007223 */ /* 0x000fce0000000000 */
.L_x_10:
[----:B------:R-:W-:Y:S05]  /*09f0*/  BSYNC.RECONVERGENT B0 ;  /* 0x0000000000007941 */ /* 0x000fea0003800200 */
.L_x_8:
        /* <DEDUP_REMOVED lines=10> */
[----:B------:R-:W-:-:S04]  /*0aa0*/  FMUL R13, R13, R13 ;  /* 0x0000000d0d0d7220 */ /* 0x000fc80000400000 */
[----:B------:R-:W-:-:S04]  /*0ab0*/  FFMA R13, R12, R12, R13 ;  /* 0x0000000c0c0d7223 */ /* 0x000fc8000000000d */
[----:B------:R-:W-:Y:S01]  /*0ac0*/  VIADD R16, R13, 0xf3000000 ;  /* 0xf30000000d107836 */ /* 0x000fe20000000000 */
[----:B------:R0:W1:Y:S04]  /*0ad0*/  MUFU.RSQ R12, R13 ;  /* 0x0000000d000c7308 */ /* 0x0000680000001400 */
[----:B------:R-:W-:-:S13]  /*0ae0*/  ISETP.GT.U32.AND P1, PT, R16, 0x727fffff, PT ;  /* 0x727fffff1000780c */ /* 0x000fda0003f24070 */
[----:B01----:R-:W-:Y:S05]  /*0af0*/  @!P1 BRA `(.L_x_12) ;  /* 0x0000000000189947 */ /* 0x003fea0003800000 */
[----:B------:R-:W-:Y:S01]  /*0b00*/  BSSY.RECONVERGENT B1, `(.L_x_13) ;  /* 0x0000004000017945 */ /* 0x000fe20003800200 */
[----:B------:R-:W-:Y:S01]  /*0b10*/  IMAD.MOV.U32 R0, RZ, RZ, R13 ;  /* 0x000000ffff007224 */ /* 0x000fe200078e000d */
[----:B------:R-:W-:-:S07]  /*0b20*/  MOV R12, 0xb40 ;  /* 0x00000b40000c7802 */ /* 0x000fce0000000f00 */
[----:B------:R-:W-:Y:S05]  /*0b30*/  CALL.REL.NOINC `($__internal_1_$__cuda_sm20_sqrt_rn_f32_slowpath) ;  /* 0x0000000c00247944 */ /* 0x000fea0003c00000 */
[----:B------:R-:W-:Y:S05]  /*0b40*/  BSYNC.RECONVERGENT B1 ;  /* 0x0000000000017941 */ /* 0x000fea0003800200 */
.L_x_13:
[----:B------:R-:W-:Y:S05]  /*0b50*/  BRA `(.L_x_14) ;  /* 0x0000000000107947 */ /* 0x000fea0003800000 */
.L_x_12:
[----:B------:R-:W-:Y:S01]  /*0b60*/  FMUL.FTZ R0, R13, R12 ;  /* 0x0000000c0d007220 */ /* 0x000fe20000410000 */
[----:B------:R-:W-:-:S03]  /*0b70*/  FMUL.FTZ R12, R12, 0.5 ;  /* 0x3f0000000c0c7820 */ /* 0x000fc60000410000 */
[----:B------:R-:W-:-:S04]  /*0b80*/  FFMA R13, -R0, R0, R13 ;  /* 0x00000000000d7223 */ /* 0x000fc8000000010d */
[----:B------:R-:W-:-:S07]  /*0b90*/  FFMA R0, R13, R12, R0 ;  /* 0x0000000c0d007223 */ /* 0x000fce0000000000 */
.L_x_14:
[----:B------:R-:W-:Y:S05]  /*0ba0*/  BSYNC.RECONVERGENT B0 ;  /* 0x0000000000007941 */ /* 0x000fea0003800200 */
.L_x_11:
[----:B------:R-:W-:Y:S01]  /*0bb0*/  FSETP.GTU.AND P0, PT, R0, 1, PT ;  /* 0x3f8000000000780b */ /* 0x000fe20003f0c000 */
[----:B------:R-:W-:-:S03]  /*0bc0*/  VIADD R5, R5, 0x2c3e28 ;  /* 0x002c3e2805057836 */ /* 0x000fc60000000000 */
[----:B------:R-:W-:-:S04]  /*0bd0*/  SEL R0, RZ, 0x1, P0 ;  /* 0x00000001ff007807 */ /* 0x000fc80000000000 */
[----:B------:R-:W-:-:S04]  /*0be0*/  IADD3 R14, P0, P1, R0, R14, R17 ;  /* 0x0000000e000e7210 */ /* 0x000fc8000791e011 */
[----:B------:R-:W-:Y:S01]  /*0bf0*/  IADD3.X R15, PT, PT, RZ, R15, RZ, P0, P1 ;  /* 0x0000000fff0f7210 */ /* 0x000fe200007e24ff */
[----:B------:R-:W-:Y:S08]  /*0c00*/  BRA.U UP0, `(.L_x_15) ;  /* 0xfffffff500807547 */ /* 0x000ff0000b83ffff */
[----:B------:R-:W-:-:S07]  /*0c10*/  VIADD R5, R5, 0xffe9e0ec ;  /* 0xffe9e0ec05057836 */ /* 0x000fce0000000000 */
.L_x_1:
[----:B------:R-:W-:-:S04]  /*0c20*/  UISETP.NE.U32.AND UP0, UPT, UR10, URZ, UPT ;  /* 0x000000ff0a00728c */ /* 0x000fc8000bf05070 */
[----:B------:R-:W-:-:S09]  /*0c30*/  UISETP.NE.AND.EX UP0, UPT, UR4, URZ, UPT, UP0 ;  /* 0x000000ff0400728c */ /* 0x000fd2000bf05300 */
[----:B------:R-:W-:Y:S05]  /*0c40*/  BRA.U !UP0, `(.L_x_16) ;  /* 0x0000000108d47547 */ /* 0x000fea000b800000 */
[----:B------:R-:W-:-:S07]  /*0c50*/  VIADD R5, R5, 0xb0f8a ;  /* 0x000b0f8a05057836 */ /* 0x000fce0000000000 */
.L_x_21:
[----:B------:R-:W-:Y:S01]  /*0c60*/  SHF.R.U32.HI R0, RZ, 0x2, R9 ;  /* 0x00000002ff007819 */ /* 0x000fe20000011609 */
[----:B------:R-:W-:Y:S01]  /*0c70*/  BSSY.RECONVERGENT B0, `(.L_x_17) ;  /* 0x0000028000007945 */ /* 0x000fe20003800200 */
[----:B-----5:R-:W-:Y:S02]  /*0c80*/  SHF.R.U32.HI R13, RZ, 0x2, R6 ;  /* 0x00000002ff0d7819 */ /* 0x020fe40000011606 */
[----:B------:R-:W-:Y:S01]  /*0c90*/  LOP3.LUT R0, R0, R9, RZ, 0x3c, !PT ;  /* 0x0000000900007212 */ /* 0x000fe200078e3cff */
[----:B------:R-:W-:Y:S01]  /*0ca0*/  IMAD.SHL.U32 R9, R3, 0x10, RZ ;  /* 0x0000001003097824 */ /* 0x000fe200078e00ff */
[----:B------:R-:W-:-:S03]  /*0cb0*/  LOP3.LUT R13, R13, R6, RZ, 0x3c, !PT ;  /* 0x000000060d0d7212 */ /* 0x000fc600078e3cff */
[----:B------:R-:W-:Y:S02]  /*0cc0*/  IMAD.SHL.U32 R12, R0, 0x2, RZ ;  /* 0x00000002000c7824 */ /* 0x000fe400078e00ff */
[----:B------:R-:W-:-:S03]  /*0cd0*/  IMAD.SHL.U32 R6, R13, 0x2, RZ ;  /* 0x000000020d067824 */ /* 0x000fc600078e00ff */
[----:B------:R-:W-:Y:S01]  /*0ce0*/  LOP3.LUT R12, R0, R12, R9, 0x96, !PT ;  /* 0x0000000c000c7212 */ /* 0x000fe200078e9609 */
[----:B------:R-:W-:-:S03]  /*0cf0*/  IMAD.MOV.U32 R9, RZ, RZ, 0x2f800000 ;  /* 0x2f800000ff097424 */ /* 0x000fc600078e00ff */
[----:B------:R-:W-:-:S05]  /*0d00*/  LOP3.LUT R12, R12, R3, RZ, 0x3c, !PT ;  /* 0x000000030c0c7212 */ /* 0x000fca00078e3cff */
[----:B------:R-:W-:-:S05]  /*0d10*/  IMAD.SHL.U32 R0, R12, 0x10, RZ ;  /* 0x000000100c007824 */ /* 0x000fca00078e00ff */
[----:B------:R-:W-:Y:S02]  /*0d20*/  LOP3.LUT R13, R13, R6, R0, 0x96, !PT ;  /* 0x000000060d0d7212 */ /* 0x000fe400078e9600 */
[----:B------:R-:W-:Y:S02]  /*0d30*/  IADD3 R0, PT, PT, R5, -0x587c5, R12 ;  /* 0xfffa783b05007810 */ /* 0x000fe40007ffe00c */
[----:B------:R-:W-:Y:S02]  /*0d40*/  LOP3.LUT R16, R13, R12, RZ, 0x3c, !PT ;  /* 0x0000000c0d107212 */ /* 0x000fe400078e3cff */
[----:B------:R-:W-:-:S03]  /*0d50*/  I2FP.F32.U32 R0, R0 ;  /* 0x0000000000007245 */ /* 0x000fc60000201000 */
[----:B------:R-:W-:Y:S02]  /*0d60*/  IMAD.IADD R6, R16, 0x1, R5 ;  /* 0x0000000110067824 */ /* 0x000fe400078e0205 */
[----:B------:R-:W-:-:S03]  /*0d70*/  FFMA R0, R0, R9, 1.1641532182693481445e-10 ;  /* 0x2f00000000007423 */ /* 0x000fc60000000009 */
[----:B------:R-:W-:-:S05]  /*0d80*/  I2FP.F32.U32 R6, R6 ;  /* 0x0000000600067245 */ /* 0x000fca0000201000 */
[----:B------:R-:W-:-:S04]  /*0d90*/  FFMA R6, R6, R9, 1.1641532182693481445e-10 ;  /* 0x2f00000006067423 */ /* 0x000fc80000000009 */
[----:B------:R-:W-:Y:S01]  /*0da0*/  FMUL R9, R6, R6 ;  /* 0x0000000606097220 */ /* 0x000fe20000400000 */
[----:B------:R-:W-:Y:S02]  /*0db0*/  IMAD.MOV.U32 R6, RZ, RZ, R2 ;  /* 0x000000ffff067224 */ /* 0x000fe400078e0002 */
[----:B------:R-:W-:Y:S02]  /*0dc0*/  IMAD.MOV.U32 R2, RZ, RZ, R12 ;  /* 0x000000ffff027224 */ /* 0x000fe400078e000c */
[----:B------:R-:W-:Y:S01]  /*0dd0*/  FFMA R13, R0, R0, R9 ;  /* 0x00000000000d7223 */ /* 0x000fe20000000009 */
[----:B------:R-:W-:Y:S02]  /*0de0*/  IMAD.MOV.U32 R9, RZ, RZ, R7 ;  /* 0x000000ffff097224 */ /* 0x000fe400078e0007 */
[----:B------:R-:W-:Y:S01]  /*0df0*/  IMAD.MOV.U32 R7, RZ, RZ, R3 ;  /* 0x000000ffff077224 */ /* 0x000fe200078e0003 */
[----:B------:R0:W1:Y:S01]  /*0e00*/  MUFU.RSQ R18, R13 ;  /* 0x0000000d00127308 */ /* 0x0000620000001400 */
[----:B------:R-:W-:-:S02]  /*0e10*/  VIADD R0, R13, 0xf3000000 ;  /* 0xf30000000d007836 */ /* 0x000fc40000000000 */
[----:B------:R-:W-:-:S03]  /*0e20*/  IMAD.MOV.U32 R3, RZ, RZ, R16 ;  /* 0x000000ffff037224 */ /* 0x000fc600078e0010 */
[----:B------:R-:W-:-:S13]  /*0e30*/  ISETP.GT.U32.AND P0, PT, R0, 0x727fffff, PT ;  /* 0x727fffff0000780c */ /* 0x000fda0003f04070 */
[----:B01----:R-:W-:Y:S05]  /*0e40*/  @!P0 BRA `(.L_x_18) ;  /* 0x0000000000188947 */ /* 0x003fea0003800000 */
[----:B------:R-:W-:Y:S01]  /*0e50*/  BSSY.RECONVERGENT B1, `(.L_x_19) ;  /* 0x0000004000017945 */ /* 0x000fe20003800200 */
[----:B------:R-:W-:Y:S01]  /*0e60*/  IMAD.MOV.U32 R0, RZ, RZ, R13 ;  /* 0x000000ffff007224 */ /* 0x000fe200078e000d */
[----:B------:R-:W-:-:S07]  /*0e70*/  MOV R12, 0xe90 ;  /* 0x00000e90000c7802 */ /* 0x000fce0000000f00 */
[----:B------:R-:W-:Y:S05]  /*0e80*/  CALL.REL.NOINC `($__internal_1_$__cuda_sm20_sqrt_rn_f32_slowpath) ;  /* 0x0000000800507944 */ /* 0x000fea0003c00000 */
[----:B------:R-:W-:Y:S05]  /*0e90*/  BSYNC.RECONVERGENT B1 ;  /* 0x0000000000017941 */ /* 0x000fea0003800200 */
.L_x_19:
[----:B------:R-:W-:Y:S05]  /*0ea0*/  BRA `(.L_x_20) ;  /* 0x0000000000107947 */ /* 0x000fea0003800000 */
.L_x_18:
[----:B------:R-:W-:Y:S01]  /*0eb0*/  FMUL.FTZ R0, R13, R18 ;  /* 0x000000120d007220 */ /* 0x000fe20000410000 */
[----:B------:R-:W-:-:S03]  /*0ec0*/  FMUL.FTZ R12, R18, 0.5 ;  /* 0x3f000000120c7820 */ /* 0x000fc60000410000 */
[----:B------:R-:W-:-:S04]  /*0ed0*/  FFMA R13, -R0, R0, R13 ;  /* 0x00000000000d7223 */ /* 0x000fc8000000010d */
[----:B------:R-:W-:-:S07]  /*0ee0*/  FFMA R0, R13, R12, R0 ;  /* 0x0000000c0d007223 */ /* 0x000fce0000000000 */
.L_x_20:
[----:B------:R-:W-:Y:S05]  /*0ef0*/  BSYNC.RECONVERGENT B0 ;  /* 0x0000000000007941 */ /* 0x000fea0003800200 */
.L_x_17:
[----:B------:R-:W-:Y:S01]  /*0f00*/  UIADD3 UR10, UP0, UPT, UR10, -0x1, URZ ;  /* 0xffffffff0a0a7890 */ /* 0x000fe2000ff1e0ff */
[----:B------:R-:W-:Y:S01]  /*0f10*/  FSETP.GTU.AND P0, PT, R0, 1, PT ;  /* 0x3f8000000000780b */ /* 0x000fe20003f0c000 */
[----:B------:R-:W-:Y:S02]  /*0f20*/  VIADD R5, R5, 0xb0f8a ;  /* 0x000b0f8a05057836 */ /* 0x000fe40000000000 */
[----:B------:R-:W-:Y:S01]  /*0f30*/  UIADD3.X UR4, UPT, UPT, UR4, -0x1, URZ, UP0, !UPT ;  /* 0xffffffff04047890 */ /* 0x000fe200087fe4ff */
[----:B------:R-:W-:Y:S01]  /*0f40*/  SEL R13, RZ, 0x1, P0 ;  /* 0x00000001ff0d7807 */ /* 0x000fe20000000000 */
[----:B------:R-:W-:-:S03]  /*0f50*/  UISETP.NE.U32.AND UP0, UPT, UR10, URZ, UPT ;  /* 0x000000ff0a00728c */ /* 0x000fc6000bf05070 */
[----:B------:R-:W-:Y:S01]  /*0f60*/  IADD3 R14, P0, PT, R14, R13, RZ ;  /* 0x0000000d0e0e7210 */ /* 0x000fe20007f1e0ff */
[----:B------:R-:W-:-:S04]  /*0f70*/  UISETP.NE.AND.EX UP0, UPT, UR4, URZ, UPT, UP0 ;  /* 0x000000ff0400728c */ /* 0x000fc8000bf05300 */
[----:B------:R-:W-:-:S05]  /*0f80*/  IMAD.X R15, RZ, RZ, R15, P0 ;  /* 0x000000ffff0f7224 */ /* 0x000fca00000e060f */
[----:B------:R-:W-:Y:S05]  /*0f90*/  BRA.U UP0, `(.L_x_21) ;  /* 0xfffffffd00307547 */ /* 0x000fea000b83ffff */
.L_x_16:
[----:B------:R-:W0:Y:S01]  /*0fa0*/  LDC R5, c[0x0][0x390] ;  /* 0x0000e400ff057b82 */ /* 0x000e220000000800 */
[----:B------:R-:W1:Y:S01]  /*0fb0*/  I2F.U64 R14, R14 ;  /* 0x0000000e000e7312 */ /* 0x000e620000301000 */
[----:B-----5:R2:W-:Y:S04]  /*0fc0*/  STG.E.64 desc[UR8][R10.64+0x8], R6 ;  /* 0x000008060a007986 */ /* 0x0205e8000c101b08 */
[----:B------:R2:W-:Y:S03]  /*0fd0*/  STG.E.64 desc[UR8][R10.64+0x10], R2 ;  /* 0x000010020a007986 */ /* 0x0005e6000c101b08 */
[----:B-1----:R-:W1:Y:S01]  /*0fe0*/  F2F.F64.F32 R12, R14 ;  /* 0x0000000e000c7310 */ /* 0x002e620000201800 */
[----:B0-----:R-:W-:-:S05]  /*0ff0*/  IMAD R8, R5, 0xb0f8a, R8 ;  /* 0x000b0f8a05087824 */ /* 0x001fca00078e0208 */
[----:B------:R2:W-:Y:S01]  /*1000*/  STG.E.64 desc[UR8][R10.64], R8 ;  /* 0x000000080a007986 */ /* 0x0005e2000c101b08 */
[----:B-1----:R-:W-:-:S11]  /*1010*/  DMUL R12, R12, 4 ;  /* 0x401000000c0c7828 */ /* 0x002fd60000000000 */
.L_x_0:
[----:B------:R-:W0:Y:S01]  /*1020*/  LDCU.64 UR4, c[0x0][0x390] ;  /* 0x00007200ff0477ac */ /* 0x000e220008000a00 */
[----:B--2---:R-:W-:Y:S01]  /*1030*/  IMAD.MOV.U32 R2, RZ, RZ, 0x1 ;  /* 0x00000001ff027424 */ /* 0x004fe200078e00ff */
[----:B------:R-:W-:Y:S01]  /*1040*/  FSETP.GEU.AND P1, PT, |R13|, 6.5827683646048100446e-37, PT ;  /* 0x036000000d00780b */ /* 0x000fe20003f2e200 */
[----:B------:R-:W-:Y:S01]  /*1050*/  BSSY.RECONVERGENT B0, `(.L_x_22) ;  /* 0x0000015000007945 */ /* 0x000fe20003800200 */
[----:B0-----:R-:W0:Y:S08]  /*1060*/  I2F.S64 R8, UR4 ;  /* 0x0000000400087d12 */ /* 0x001e300008301400 */
[----:B0-----:R-:W0:Y:S08]  /*1070*/  F2F.F64.F32 R8, R8 ;  /* 0x0000000800087310 */ /* 0x001e300000201800 */
[----:B0-----:R-:W0:Y:S02]  /*1080*/  MUFU.RCP64H R3, R9 ;  /* 0x0000000900037308 */ /* 0x001e240000001800 */
[----:B0-----:R-:W-:-:S08]  /*1090*/  DFMA R6, -R8, R2, 1 ;  /* 0x3ff000000806742b */ /* 0x001fd00000000102 */
[----:B------:R-:W-:-:S08]  /*10a0*/  DFMA R6, R6, R6, R6 ;  /* 0x000000060606722b */ /* 0x000fd00000000006 */
[----:B------:R-:W-:-:S08]  /*10b0*/  DFMA R6, R2, R6, R2 ;  /* 0x000000060206722b */ /* 0x000fd00000000002 */
[----:B------:R-:W-:-:S08]  /*10c0*/  DFMA R2, -R8, R6, 1 ;  /* 0x3ff000000802742b */ /* 0x000fd00000000106 */
[----:B------:R-:W-:-:S08]  /*10d0*/  DFMA R2, R6, R2, R6 ;  /* 0x000000020602722b */ /* 0x000fd00000000006 */
[----:B------:R-:W-:-:S08]  /*10e0*/  DMUL R6, R2, R12 ;  /* 0x0000000c02067228 */ /* 0x000fd00000000000 */
[----:B------:R-:W-:-:S08]  /*10f0*/  DFMA R10, -R8, R6, R12 ;  /* 0x00000006080a722b */ /* 0x000fd0000000010c */
[----:B------:R-:W-:-:S10]  /*1100*/  DFMA R2, R2, R10, R6 ;  /* 0x0000000a0202722b */ /* 0x000fd40000000006 */
[----:B------:R-:W-:-:S05]  /*1110*/  FFMA R0, RZ, R9, R3 ;  /* 0x00000009ff007223 */ /* 0x000fca0000000003 */
[----:B------:R-:W-:-:S13]  /*1120*/  FSETP.GT.AND P0, PT, |R0|, 1.469367938527859385e-39, PT ;  /* 0x001000000000780b */ /* 0x000fda0003f04200 */
[----:B------:R-:W-:Y:S05]  /*1130*/  @P0 BRA P1, `(.L_x_23) ;  /* 0x0000000000180947 */ /* 0x000fea0000800000 */
[----:B------:R-:W-:Y:S01]  /*1140*/  IMAD.MOV.U32 R6, RZ, RZ, R12 ;  /* 0x000000ffff067224 */ /* 0x000fe200078e000c */
[----:B------:R-:W-:Y:S01]  /*1150*/  MOV R0, 0x1180 ;  /* 0x0000118000007802 */ /* 0x000fe20000000f00 */
[----:B------:R-:W-:-:S07]  /*1160*/  IMAD.MOV.U32 R7, RZ, RZ, R13 ;  /* 0x000000ffff077224 */ /* 0x000fce00078e000d */
[----:B------:R-:W-:Y:S05]  /*1170*/  CALL.REL.NOINC `($__internal_0_$__cuda_sm20_div_rn_f64_full) ;  /* 0x0000000000247944 */ /* 0x000fea0003c00000 */
[----:B------:R-:W-:Y:S02]  /*1180*/  IMAD.MOV.U32 R2, RZ, RZ, R12 ;  /* 0x000000ffff027224 */ /* 0x000fe400078e000c */
[----:B------:R-:W-:-:S07]  /*1190*/  IMAD.MOV.U32 R3, RZ, RZ, R13 ;  /* 0x000000ffff037224 */ /* 0x000fce00078e000d */
.L_x_23:
[----:B------:R-:W-:Y:S05]  /*11a0*/  BSYNC.RECONVERGENT B0 ;  /* 0x0000000000007941 */ /* 0x000fea0003800200 */
.L_x_22:
[----:B------:R-:W0:Y:S01]  /*11b0*/  LDCU.64 UR4, c[0x0][0x398] ;  /* 0x00007300ff0477ac */ /* 0x000e220008000a00 */
[----:B------:R-:W1:Y:S01]  /*11c0*/  F2F.F32.F64 R3, R2 ;  /* 0x0000000200037310 */ /* 0x000e620000301000 */
[----:B0-----:R-:W-:-:S04]  /*11d0*/  LEA R6, P0, R4, UR4, 0x2 ;  /* 0x0000000404067c11 */ /* 0x001fc8000f8010ff */
[----:B------:R-:W-:-:S05]  /*11e0*/  LEA.HI.X R7, R4, UR5, RZ, 0x2, P0 ;  /* 0x0000000504077c11 */ /* 0x000fca00080f14ff */
[----:B-1----:R-:W-:Y:S01]  /*11f0*/  STG.E desc[UR8][R6.64], R3 ;  /* 0x0000000306007986 */ /* 0x002fe2000c101908 */
[----:B------:R-:W-:Y:S05]  /*1200*/  EXIT ;  /* 0x000000000000794d */ /* 0x000fea0003800000 */
        .weak           $__internal_0_$__cuda_sm20_div_rn_f64_full
        .type           $__internal_0_$__cuda_sm20_div_rn_f64_full,@function
        .size           $__internal_0_$__cuda_sm20_div_rn_f64_full,($__internal_1_$__cuda_sm20_sqrt_rn_f32_slowpath - $__internal_0_$__cuda_sm20_div_rn_f64_full)
$__internal_0_$__cuda_sm20_div_rn_f64_full:
[C---:B------:R-:W-:Y:S01]  /*1210*/  FSETP.GEU.AND P0, PT, |R9|.reuse, 1.469367938527859385e-39, PT ;  /* 0x001000000900780b */ /* 0x040fe20003f0e200 */
[----:B------:R-:W-:Y:S01]  /*1220*/  IMAD.MOV.U32 R16, RZ, RZ, 0x1 ;  /* 0x00000001ff107424 */ /* 0x000fe200078e00ff */
[----:B------:R-:W-:Y:S01]  /*1230*/  LOP3.LUT R2, R9, 0x800fffff, RZ, 0xc0, !PT ;  /* 0x800fffff09027812 */ /* 0x000fe200078ec0ff */
[----:B------:R-:W-:Y:S01]  /*1240*/  BSSY.RECONVERGENT B1, `(.L_x_24) ;  /* 0x0000055000017945 */ /* 0x000fe20003800200 */
[C---:B------:R-:W-:Y:S02]  /*1250*/  FSETP.GEU.AND P2, PT, |R7|.reuse, 1.469367938527859385e-39, PT ;  /* 0x001000000700780b */ /* 0x040fe40003f4e200 */
[----:B------:R-:W-:Y:S01]  /*1260*/  LOP3.LUT R3, R2, 0x3ff00000, RZ, 0xfc, !PT ;  /* 0x3ff0000002037812 */ /* 0x000fe200078efcff */
[----:B------:R-:W-:Y:S01]  /*1270*/  IMAD.MOV.U32 R2, RZ, RZ, R8 ;  /* 0x000000ffff027224 */ /* 0x000fe200078e0008 */
[----:B------:R-:W-:Y:S02]  /*1280*/  LOP3.LUT R5, R7, 0x7ff00000, RZ, 0xc0, !PT ;  /* 0x7ff0000007057812 */ /* 0x000fe400078ec0ff */
[----:B------:R-:W-:-:S03]  /*1290*/  LOP3.LUT R14, R9, 0x7ff00000, RZ, 0xc0, !PT ;  /* 0x7ff00000090e7812 */ /* 0x000fc600078ec0ff */
[----:B------:R-:W-:Y:S01]  /*12a0*/  @!P0 DMUL R2, R8, 8.98846567431157953865e+307 ;  /* 0x7fe0000008028828 */ /* 0x000fe20000000000 */
[----:B------:R-:W-:-:S03]  /*12b0*/  ISETP.GE.U32.AND P1, PT, R5, R14, PT ;  /* 0x0000000e0500720c */ /* 0x000fc60003f26070 */
[----:B------:R-:W-:Y:S01]  /*12c0*/  @!P2 LOP3.LUT R12, R9, 0x7ff00000, RZ, 0xc0, !PT ;  /* 0x7ff00000090ca812 */ /* 0x000fe200078ec0ff */
[----:B------:R-:W-:Y:S01]  /*12d0*/  @!P2 IMAD.MOV.U32 R18, RZ, RZ, RZ ;  /* 0x000000ffff12a224 */ /* 0x000fe200078e00ff */
[----:B------:R-:W0:Y:S02]  /*12e0*/  MUFU.RCP64H R17, R3 ;  /* 0x0000000300117308 */ /* 0x000e240000001800 */
[----:B------:R-:W-:Y:S01]  /*12f0*/  @!P2 ISETP.GE.U32.AND P3, PT, R5, R12, PT ;  /* 0x0000000c0500a20c */ /* 0x000fe20003f66070 */
[----:B------:R-:W-:-:S05]  /*1300*/  IMAD.MOV.U32 R12, RZ, RZ, 0x1ca00000 ;  /* 0x1ca00000ff0c7424 */ /* 0x000fca00078e00ff */
[----:B------:R-:W-:-:S04]  /*1310*/  @!P2 SEL R13, R12, 0x63400000, !P3 ;  /* 0x634000000c0da807 */ /* 0x000fc80005800000 */
[----:B------:R-:W-:-:S04]  /*1320*/  @!P2 LOP3.LUT R13, R13, 0x80000000, R7, 0xf8, !PT ;  /* 0x800000000d0da812 */ /* 0x000fc800078ef807 */
[----:B------:R-:W-:Y:S01]  /*1330*/  @!P2 LOP3.LUT R19, R13, 0x100000, RZ, 0xfc, !PT ;  /* 0x001000000d13a812 */ /* 0x000fe200078efcff */
[----:B0-----:R-:W-:-:S08]  /*1340*/  DFMA R10, R16, -R2, 1 ;  /* 0x3ff00000100a742b */ /* 0x001fd00000000802 */
[----:B------:R-:W-:-:S08]  /*1350*/  DFMA R10, R10, R10, R10 ;  /* 0x0000000a0a0a722b */ /* 0x000fd0000000000a */
[----:B------:R-:W-:Y:S01]  /*1360*/  DFMA R16, R16, R10, R16 ;  /* 0x0000000a1010722b */ /* 0x000fe20000000010 */
[----:B------:R-:W-:Y:S01]  /*1370*/  SEL R11, R12, 0x63400000, !P1 ;  /* 0x634000000c0b7807 */ /* 0x000fe20004800000 */
[----:B------:R-:W-:-:S03]  /*1380*/  IMAD.MOV.U32 R10, RZ, RZ, R6 ;  /* 0x000000ffff0a7224 */ /* 0x000fc600078e0006 */
[----:B------:R-:W-:-:S03]  /*1390*/  LOP3.LUT R11, R11, 0x800fffff, R7, 0xf8, !PT ;  /* 0x800fffff0b0b7812 */ /* 0x000fc600078ef807 */
[----:B------:R-:W-:-:S03]  /*13a0*/  DFMA R20, R16, -R2, 1 ;  /* 0x3ff000001014742b */ /* 0x000fc60000000802 */
[----:B------:R-:W-:-:S05]  /*13b0*/  @!P2 DFMA R10, R10, 2, -R18 ;  /* 0x400000000a0aa82b */ /* 0x000fca0000000812 */
[----:B------:R-:W-:Y:S01]  /*13c0*/  DFMA R16, R16, R20, R16 ;  /* 0x000000141010722b */ /* 0x000fe20000000010 */
[----:B------:R-:W-:Y:S02]  /*13d0*/  IMAD.MOV.U32 R21, RZ, RZ, R5 ;  /* 0x000000ffff157224 */ /* 0x000fe400078e0005 */
[----:B------:R-:W-:Y:S01]  /*13e0*/  IMAD.MOV.U32 R20, RZ, RZ, R14 ;  /* 0x000000ffff147224 */ /* 0x000fe200078e000e */
[----:B------:R-:W-:Y:S02]  /*13f0*/  @!P0 LOP3.LUT R20, R3, 0x7ff00000, RZ, 0xc0, !PT ;  /* 0x7ff0000003148812 */ /* 0x000fe400078ec0ff */
[----:B------:R-:W-:Y:S02]  /*1400*/  @!P2 LOP3.LUT R21, R11, 0x7ff00000, RZ, 0xc0, !PT ;  /* 0x7ff000000b15a812 */ /* 0x000fe400078ec0ff */
[----:B------:R-:W-:Y:S01]  /*1410*/  DMUL R18, R16, R10 ;  /* 0x0000000a10127228 */ /* 0x000fe20000000000 */
[----:B------:R-:W-:Y:S02]  /*1420*/  VIADD R22, R20, 0xffffffff ;  /* 0xffffffff14167836 */ /* 0x000fe40000000000 */
[----:B------:R-:W-:-:S05]  /*1430*/  VIADD R13, R21, 0xffffffff ;  /* 0xffffffff150d7836 */ /* 0x000fca0000000000 */
[----:B------:R-:W-:Y:S01]  /*1440*/  DFMA R14, R18, -R2, R10 ;  /* 0x80000002120e722b */ /* 0x000fe2000000000a */
[----:B------:R-:W-:-:S04]  /*1450*/  ISETP.GT.U32.AND P0, PT, R13, 0x7feffffe, PT ;  /* 0x7feffffe0d00780c */ /* 0x000fc80003f04070 */
[----:B------:R-:W-:-:S03]  /*1460*/  ISETP.GT.U32.OR P0, PT, R22, 0x7feffffe, P0 ;  /* 0x7feffffe1600780c */ /* 0x000fc60000704470 */
[----:B------:R-:W-:-:S10]  /*1470*/  DFMA R14, R16, R14, R18 ;  /* 0x0000000e100e722b */ /* 0x000fd40000000012 */
[----:B------:R-:W-:Y:S05]  /*1480*/  @P0 BRA `(.L_x_25) ;  /* 0x00000000006c0947 */ /* 0x000fea0003800000 */
[----:B------:R-:W-:-:S04]  /*1490*/  LOP3.LUT R16, R9, 0x7ff00000, RZ, 0xc0, !PT ;  /* 0x7ff0000009107812 */ /* 0x000fc800078ec0ff */
[CC--:B------:R-:W-:Y:S02]  /*14a0*/  VIADDMNMX R6, R5.reuse, -R16.reuse, 0xb9600000, !PT ;  /* 0xb960000005067446 */ /* 0x0c0fe40007800910 */
[----:B------:R-:W-:Y:S02]  /*14b0*/  ISETP.GE.U32.AND P0, PT, R5, R16, PT ;  /* 0x000000100500720c */ /* 0x000fe40003f06070 */
[----:B------:R-:W-:Y:S02]  /*14c0*/  VIMNMX R6, PT, PT, R6, 0x46a00000, PT ;  /* 0x46a0000006067848 */ /* 0x000fe40003fe0100 */
[----:B------:R-:W-:-:S05]  /*14d0*/  SEL R5, R12, 0x63400000, !P0 ;  /* 0x634000000c057807 */ /* 0x000fca0004000000 */
[----:B------:R-:W-:Y:S02]  /*14e0*/  IMAD.IADD R5, R6, 0x1, -R5 ;  /* 0x0000000106057824 */ /* 0x000fe400078e0a05 */
[----:B------:R-:W-:Y:S02]  /*14f0*/  IMAD.MOV.U32 R6, RZ, RZ, RZ ;  /* 0x000000ffff067224 */ /* 0x000fe400078e00ff */
[----:B------:R-:W-:-:S06]  /*1500*/  VIADD R7, R5, 0x7fe00000 ;  /* 0x7fe0000005077836 */ /* 0x000fcc0000000000 */
[----:B------:R-:W-:-:S10]  /*1510*/  DMUL R12, R14, R6 ;  /* 0x000000060e0c7228 */ /* 0x000fd40000000000 */
[----:B------:R-:W-:-:S13]  /*1520*/  FSETP.GTU.AND P0, PT, |R13|, 1.469367938527859385e-39, PT ;  /* 0x001000000d00780b */ /* 0x000fda0003f0c200 */
[----:B------:R-:W-:Y:S05]  /*1530*/  @P0 BRA `(.L_x_26) ;  /* 0x0000000000940947 */ /* 0x000fea0003800000 */
[----:B------:R-:W-:Y:S01]  /*1540*/  DFMA R2, R14, -R2, R10 ;  /* 0x800000020e02722b */ /* 0x000fe2000000000a */
[----:B------:R-:W-:-:S09]  /*1550*/  IMAD.MOV.U32 R6, RZ, RZ, RZ ;  /* 0x000000ffff067224 */ /* 0x000fd200078e00ff */
[C---:B------:R-:W-:Y:S02]  /*1560*/  FSETP.NEU.AND P0, PT, R3.reuse, RZ, PT ;  /* 0x000000ff0300720b */ /* 0x040fe40003f0d000 */
[----:B------:R-:W-:-:S04]  /*1570*/  LOP3.LUT R9, R3, 0x80000000, R9, 0x48, !PT ;  /* 0x8000000003097812 */ /* 0x000fc800078e4809 */
[----:B------:R-:W-:-:S07]  /*1580*/  LOP3.LUT R7, R9, R7, RZ, 0xfc, !PT ;  /* 0x0000000709077212 */ /* 0x000fce00078efcff */
[----:B------:R-:W-:Y:S05]  /*1590*/  @!P0 BRA `(.L_x_26) ;  /* 0x00000000007c8947 */ /* 0x000fea0003800000 */
[----:B------:R-:W-:Y:S01]  /*15a0*/  IMAD.MOV R3, RZ, RZ, -R5 ;  /* 0x000000ffff037224 */ /* 0x000fe200078e0a05 */
[----:B------:R-:W-:Y:S01]  /*15b0*/  DMUL.RP R6, R14, R6 ;  /* 0x000000060e067228 */ /* 0x000fe20000008000 */
[----:B------:R-:W-:-:S06]  /*15c0*/  IMAD.MOV.U32 R2, RZ, RZ, RZ ;  /* 0x000000ffff027224 */ /* 0x000fcc00078e00ff */
[----:B------:R-:W-:-:S03]  /*15d0*/  DFMA R2, R12, -R2, R14 ;  /* 0x800000020c02722b */ /* 0x000fc6000000000e */
[----:B------:R-:W-:-:S03]  /*15e0*/  LOP3.LUT R9, R7, R9, RZ, 0x3c, !PT ;  /* 0x0000000907097212 */ /* 0x000fc600078e3cff */
[----:B------:R-:W-:-:S04]  /*15f0*/  IADD3 R2, PT, PT, -R5, -0x43300000, RZ ;  /* 0xbcd0000005027810 */ /* 0x000fc80007ffe1ff */
[----:B------:R-:W-:-:S04]  /*1600*/  FSETP.NEU.AND P0, PT, |R3|, R2, PT ;  /* 0x000000020300720b */ /* 0x000fc80003f0d200 */
[----:B------:R-:W-:Y:S02]  /*1610*/  FSEL R12, R6, R12, !P0 ;  /* 0x0000000c060c7208 */ /* 0x000fe40004000000 */
[----:B------:R-:W-:Y:S01]  /*1620*/  FSEL R13, R9, R13, !P0 ;  /* 0x0000000d090d7208 */ /* 0x000fe20004000000 */
[----:B------:R-:W-:Y:S06]  /*1630*/  BRA `(.L_x_26) ;  /* 0x0000000000547947 */ /* 0x000fec0003800000 */
.L_x_25:
[----:B------:R-:W-:-:S14]  /*1640*/  DSETP.NAN.AND P0, PT, R6, R6, PT ;  /* 0x000000060600722a */ /* 0x000fdc0003f08000 */
[----:B------:R-:W-:Y:S05]  /*1650*/  @P0 BRA `(.L_x_27) ;  /* 0x0000000000440947 */ /* 0x000fea0003800000 */
[----:B------:R-:W-:-:S14]  /*1660*/  DSETP.NAN.AND P0, PT, R8, R8, PT ;  /* 0x000000080800722a */ /* 0x000fdc0003f08000 */
[----:B------:R-:W-:Y:S05]  /*1670*/  @P0 BRA `(.L_x_28) ;  /* 0x0000000000300947 */ /* 0x000fea0003800000 */
[----:B------:R-:W-:Y:S01]  /*1680*/  ISETP.NE.AND P0, PT, R21, R20, PT ;  /* 0x000000141500720c */ /* 0x000fe20003f05270 */
[----:B------:R-:W-:Y:S02]  /*1690*/  IMAD.MOV.U32 R12, RZ, RZ, 0x0 ;  /* 0x00000000ff0c7424 */ /* 0x000fe400078e00ff */
[----:B------:R-:W-:-:S10]  /*16a0*/  IMAD.MOV.U32 R13, RZ, RZ, -0x80000 ;  /* 0xfff80000ff0d7424 */ /* 0x000fd400078e00ff */
[----:B------:R-:W-:Y:S05]  /*16b0*/  @!P0 BRA `(.L_x_26) ;  /* 0x0000000000348947 */ /* 0x000fea0003800000 */
[----:B------:R-:W-:Y:S02]  /*16c0*/  ISETP.NE.AND P0, PT, R21, 0x7ff00000, PT ;  /* 0x7ff000001500780c */ /* 0x000fe40003f05270 */
[----:B------:R-:W-:Y:S02]  /*16d0*/  LOP3.LUT R13, R7, 0x80000000, R9, 0x48, !PT ;  /* 0x80000000070d7812 */ /* 0x000fe400078e4809 */
[----:B------:R-:W-:-:S13]  /*16e0*/  ISETP.EQ.OR P0, PT, R20, RZ, !P0 ;  /* 0x000000ff1400720c */ /* 0x000fda0004702670 */
[----:B------:R-:W-:Y:S01]  /*16f0*/  @P0 LOP3.LUT R2, R13, 0x7ff00000, RZ, 0xfc, !PT ;  /* 0x7ff000000d020812 */ /* 0x000fe200078efcff */
[----:B------:R-:W-:Y:S02]  /*1700*/  @!P0 IMAD.MOV.U32 R12, RZ, RZ, RZ ;  /* 0x000000ffff0c8224 */ /* 0x000fe400078e00ff */
[----:B------:R-:W-:Y:S02]  /*1710*/  @P0 IMAD.MOV.U32 R12, RZ, RZ, RZ ;  /* 0x000000ffff0c0224 */ /* 0x000fe400078e00ff */
[----:B------:R-:W-:Y:S01]  /*1720*/  @P0 IMAD.MOV.U32 R13, RZ, RZ, R2 ;  /* 0x000000ffff0d0224 */ /* 0x000fe200078e0002 */
[----:B------:R-:W-:Y:S06]  /*1730*/  BRA `(.L_x_26) ;  /* 0x0000000000147947 */ /* 0x000fec0003800000 */
.L_x_28:
[----:B------:R-:W-:Y:S01]  /*1740*/  LOP3.LUT R13, R9, 0x80000, RZ, 0xfc, !PT ;  /* 0x00080000090d7812 */ /* 0x000fe200078efcff */
[----:B------:R-:W-:Y:S01]  /*1750*/  IMAD.MOV.U32 R12, RZ, RZ, R8 ;  /* 0x000000ffff0c7224 */ /* 0x000fe200078e0008 */
[----:B------:R-:W-:Y:S06]  /*1760*/  BRA `(.L_x_26) ;  /* 0x0000000000087947 */ /* 0x000fec0003800000 */
.L_x_27:
[----:B------:R-:W-:Y:S01]  /*1770*/  LOP3.LUT R13, R7, 0x80000, RZ, 0xfc, !PT ;  /* 0x00080000070d7812 */ /* 0x000fe200078efcff */
[----:B------:R-:W-:-:S07]  /*1780*/  IMAD.MOV.U32 R12, RZ, RZ, R6 ;  /* 0x000000ffff0c7224 */ /* 0x000fce00078e0006 */
.L_x_26:
[----:B------:R-:W-:Y:S05]  /*1790*/  BSYNC.RECONVERGENT B1 ;  /* 0x0000000000017941 */ /* 0x000fea0003800200 */
.L_x_24:
[----:B------:R-:W-:Y:S02]  /*17a0*/  IMAD.MOV.U32 R2, RZ, RZ, R0 ;  /* 0x000000ffff027224 */ /* 0x000fe400078e0000 */
[----:B------:R-:W-:-:S04]  /*17b0*/  IMAD.MOV.U32 R3, RZ, RZ, 0x0 ;  /* 0x00000000ff037424 */ /* 0x000fc800078e00ff */
[----:B------:R-:W-:Y:S05]  /*17c0*/  RET.REL.NODEC R2 `(_Z15gpu_estimate_pixP17curandStateXORWOWxPf) ;  /* 0xffffffe8020c7950 */ /* 0x000fea0003c3ffff */
        .weak           $__internal_1_$__cuda_sm20_sqrt_rn_f32_slowpath
        .type           $__internal_1_$__cuda_sm20_sqrt_rn_f32_slowpath,@function
        .size           $__internal_1_$__cuda_sm20_sqrt_rn_f32_slowpath,(.L_x_41 - $__internal_1_$__cuda_sm20_sqrt_rn_f32_slowpath)
$__internal_1_$__cuda_sm20_sqrt_rn_f32_slowpath:
[----:B------:R-:W-:-:S13]  /*17d0*/  LOP3.LUT P0, RZ, R0, 0x7fffffff, RZ, 0xc0, !PT ;  /* 0x7fffffff00ff7812 */ /* 0x000fda000780c0ff */
[----:B------:R-:W-:Y:S01]  /*17e0*/  @!P0 IMAD.MOV.U32 R13, RZ, RZ, R0 ;  /* 0x000000ffff0d8224 */ /* 0x000fe200078e0000 */
[----:B------:R-:W-:Y:S06]  /*17f0*/  @!P0 BRA `(.L_x_29) ;  /* 0x0000000000408947 */ /* 0x000fec0003800000 */
[----:B------:R-:W-:-:S13]  /*1800*/  FSETP.GEU.FTZ.AND P0, PT, R0, RZ, PT ;  /* 0x000000ff0000720b */ /* 0x000fda0003f1e000 */
[----:B------:R-:W-:Y:S01]  /*1810*/  @!P0 IMAD.MOV.U32 R13, RZ, RZ, 0x7fffffff ;  /* 0x7fffffffff0d8424 */ /* 0x000fe200078e00ff */
[----:B------:R-:W-:Y:S06]  /*1820*/  @!P0 BRA `(.L_x_29) ;  /* 0x0000000000348947 */ /* 0x000fec0003800000 */
[----:B------:R-:W-:-:S13]  /*1830*/  FSETP.GTU.FTZ.AND P0, PT, |R0|, +INF , PT ;  /* 0x7f8000000000780b */ /* 0x000fda0003f1c200 */
[----:B------:R-:W-:Y:S01]  /*1840*/  @P0 FADD.FTZ R13, R0, 1 ;  /* 0x3f800000000d0421 */ /* 0x000fe20000010000 */
[----:B------:R-:W-:Y:S06]  /*1850*/  @P0 BRA `(.L_x_29) ;  /* 0x0000000000280947 */ /* 0x000fec0003800000 */
[----:B------:R-:W-:-:S13]  /*1860*/  FSETP.NEU.FTZ.AND P0, PT, |R0|, +INF , PT ;  /* 0x7f8000000000780b */ /* 0x000fda0003f1d200 */
[----:B------:R-:W-:-:S04]  /*1870*/  @P0 FFMA R18, R0, 1.84467440737095516160e+19, RZ ;  /* 0x5f80000000120823 */ /* 0x000fc800000000ff */
[----:B------:R-:W0:Y:S02]  /*1880*/  @P0 MUFU.RSQ R13, R18 ;  /* 0x00000012000d0308 */ /* 0x000e240000001400 */
[----:B0-----:R-:W-:Y:S01]  /*1890*/  @P0 FMUL.FTZ R19, R18, R13 ;  /* 0x0000000d12130220 */ /* 0x001fe20000410000 */
[----:B------:R-:W-:Y:S01]  /*18a0*/  @P0 FMUL.FTZ R21, R13, 0.5 ;  /* 0x3f0000000d150820 */ /* 0x000fe20000410000 */
[----:B------:R-:W-:Y:S02]  /*18b0*/  @!P0 IMAD.MOV.U32 R13, RZ, RZ, R0 ;  /* 0x000000ffff0d8224 */ /* 0x000fe400078e0000 */
[----:B------:R-:W-:-:S04]  /*18c0*/  @P0 FADD.FTZ R20, -R19, -RZ ;  /* 0x800000ff13140221 */ /* 0x000fc80000010100 */
[----:B------:R-:W-:-:S04]  /*18d0*/  @P0 FFMA R20, R19, R20, R18 ;  /* 0x0000001413140223 */ /* 0x000fc80000000012 */
[----:B------:R-:W-:-:S04]  /*18e0*/  @P0 FFMA R20, R20, R21, R19 ;  /* 0x0000001514140223 */ /* 0x000fc80000000013 */
[----:B------:R-:W-:-:S07]  /*18f0*/  @P0 FMUL.FTZ R13, R20, 2.3283064365386962891e-10 ;  /* 0x2f800000140d0820 */ /* 0x000fce0000410000 */
.L_x_29:
[----:B------:R-:W-:Y:S02]  /*1900*/  IMAD.MOV.U32 R0, RZ, RZ, R13 ;  /* 0x000000ffff007224 */ /* 0x000fe400078e000d */
[----:B------:R-:W-:-:S04]  /*1910*/  IMAD.MOV.U32 R13, RZ, RZ, 0x0 ;  /* 0x00000000ff0d7424 */ /* 0x000fc800078e00ff */
[----:B------:R-:W-:Y:S05]  /*1920*/  RET.REL.NODEC R12 `(_Z15gpu_estimate_pixP17curandStateXORWOWxPf) ;  /* 0xffffffe40cb47950 */ /* 0x000fea0003c3ffff */
.L_x_30:
[----:B------:R-:W-:-:S00]  /*1930*/  BRA `(.L_x_30) ;  /* 0xfffffffc00fc7947 */ /* 0x000fc0000383ffff */
[----:B------:R-:W-:-:S00]  /*1940*/  NOP ;  /* 0x0000000000007918 */ /* 0x000fc00000000000 */
        /* <DEDUP_REMOVED lines=11> */
.L_x_41:


//--------------------- .text._Z13setup_gpu_rngxP17curandStateXORWOWx --------------------------
	.section	.text._Z13setup_gpu_rngxP17curandStateXORWOWx,"ax",@progbits
	.align	128
        .global         _Z13setup_gpu_rngxP17curandStateXORWOWx
        .type           _Z13setup_gpu_rngxP17curandStateXORWOWx,@function
        .size           _Z13setup_gpu_rngxP17curandStateXORWOWx,(.L_x_43 - _Z13setup_gpu_rngxP17curandStateXORWOWx)
        .other          _Z13setup_gpu_rngxP17curandStateXORWOWx,@"STO_CUDA_ENTRY STV_DEFAULT"
_Z13setup_gpu_rngxP17curandStateXORWOWx:
.text._Z13setup_gpu_rngxP17curandStateXORWOWx:
        /* <DEDUP_REMOVED lines=9> */
[----:B------:R-:W0:Y:S01]  /*0090*/  LDC.64 R2, c[0x0][0x390] ;  /* 0x0000e400ff027b82 */ /* 0x000e220000000a00 */
[----:B------:R-:W1:Y:S01]  /*00a0*/  LDCU.64 UR4, c[0x0][0x358] ;  /* 0x00006b00ff0477ac */ /* 0x000e620008000a00 */
[----:B------:R-:W-:Y:S01]  /*00b0*/  IMAD.MOV.U32 R13, RZ, RZ, RZ ;  /* 0x000000ffff0d7224 */ /* 0x000fe200078e00ff */
[----:B------:R-:W-:Y:S01]  /*00c0*/  ISETP.NE.AND P0, PT, R0, RZ, PT ;  /* 0x000000ff0000720c */ /* 0x000fe20003f05270 */
[----:B------:R-:W-:Y:S02]  /*00d0*/  BSSY.RECONVERGENT B0, `(.L_x_31) ;  /* 0x00000e2000007945 */ /* 0x000fe40003800200 */
[----:B------:R-:W-:Y:S02]  /*00e0*/  IMAD R5, R13, 0x30, RZ ;  /* 0x000000300d057824 */ /* 0x000fe400078e02ff */
[----:B------:R-:W2:Y:S01]  /*00f0*/  LDC.64 R6, c[0x0][0x388] ;  /* 0x0000e200ff067b82 */ /* 0x000ea20000000a00 */
[----:B0-----:R-:W-:Y:S02]  /*0100*/  LOP3.LUT R2, R2, 0xaad26b49, RZ, 0x3c, !PT ;  /* 0xaad26b4902027812 */ /* 0x001fe400078e3cff */
[----:B------:R-:W-:-:S03]  /*0110*/  LOP3.LUT R3, R3, 0xf7dcefdd, RZ, 0x3c, !PT ;  /* 0xf7dcefdd03037812 */ /* 0x000fc600078e3cff */
[----:B------:R-:W-:Y:S02]  /*0120*/  IMAD R2, R2, 0x4182bed5, RZ ;  /* 0x4182bed502027824 */ /* 0x000fe400078e02ff */
[----:B------:R-:W-:Y:S02]  /*0130*/  IMAD R3, R3, -0x658354e5, RZ ;  /* 0x9a7cab1b03037824 */ /* 0x000fe400078e02ff */
[----:B--2---:R-:W-:Y:S01]  /*0140*/  IMAD.WIDE.U32 R6, R0, 0x30, R6 ;  /* 0x0000003000067825 */ /* 0x004fe200078e0006 */
[C---:B------:R-:W-:Y:S02]  /*0150*/  LOP3.LUT R8, R2.reuse, 0x159a55e5, RZ, 0x3c, !PT ;  /* 0x159a55e502087812 */ /* 0x040fe400078e3cff */
[C---:B------:R-:W-:Y:S01]  /*0160*/  IADD3 R4, PT, PT, R2.reuse, 0x64f0c9, R3 ;  /* 0x0064f0c902047810 */ /* 0x040fe20007ffe003 */
[----:B------:R-:W-:Y:S01]  /*0170*/  IMAD.IADD R7, R7, 0x1, R5 ;  /* 0x0000000107077824 */ /* 0x000fe200078e0205 */
[----:B------:R-:W-:Y:S01]  /*0180*/  LOP3.LUT R10, R3, 0x5491333, RZ, 0x3c, !PT ;  /* 0x05491333030a7812 */ /* 0x000fe200078e3cff */
[----:B------:R-:W-:-:S02]  /*0190*/  VIADD R5, R2, 0x75bcd15 ;  /* 0x075bcd1502057836 */ /* 0x000fc40000000000 */
[----:B------:R-:W-:Y:S02]  /*01a0*/  VIADD R11, R2, 0x583f19 ;  /* 0x00583f19020b7836 */ /* 0x000fe40000000000 */
[----:B------:R-:W-:Y:S01]  /*01b0*/  VIADD R9, R3, 0x1f123bb5 ;  /* 0x1f123bb503097836 */ /* 0x000fe20000000000 */
[----:B-1----:R0:W-:Y:S04]  /*01c0*/  STG.E.64 desc[UR4][R6.64], R4 ;  /* 0x0000000406007986 */ /* 0x0021e8000c101b04 */
[----:B------:R0:W-:Y:S04]  /*01d0*/  STG.E.64 desc[UR4][R6.64+0x8], R8 ;  /* 0x0000080806007986 */ /* 0x0001e8000c101b04 */
[----:B------:R0:W-:Y:S01]  /*01e0*/  STG.E.64 desc[UR4][R6.64+0x10], R10 ;  /* 0x0000100a06007986 */ /* 0x0001e2000c101b04 */
[----:B------:R-:W-:Y:S05]  /*01f0*/  @!P0 BRA `(.L_x_32) ;  /* 0x0000000c003c8947 */ /* 0x000fea0003800000 */
[----:B------:R-:W-:-:S07]  /*0200*/  IMAD.MOV.U32 R12, RZ, RZ, RZ ;  /* 0x000000ffff0c7224 */ /* 0x000fce00078e00ff */
.L_x_38:
[----:B-1----:R-:W-:Y:S01]  /*0210*/  LOP3.LUT R2, R0, 0x3, RZ, 0xc0, !PT ;  /* 0x0000000300027812 */ /* 0x002fe200078ec0ff */
[----:B------:R-:W-:Y:S03]  /*0220*/  BSSY.RECONVERGENT B1, `(.L_x_33) ;  /* 0x00000c6000017945 */ /* 0x000fe60003800200 */
[----:B------:R-:W-:-:S04]  /*0230*/  ISETP.NE.U32.AND P0, PT, R2, RZ, PT ;  /* 0x000000ff0200720c */ /* 0x000fc80003f05070 */
[----:B------:R-:W-:-:S13]  /*0240*/  ISETP.NE.AND.EX P0, PT, RZ, RZ, PT, P0 ;  /* 0x000000ffff00720c */ /* 0x000fda0003f05300 */
[----:B------:R-:W-:Y:S05]  /*0250*/  @!P0 BRA `(.L_x_34) ;  /* 0x0000000c00088947 */ /* 0x000fea0003800000 */
[----:B0-----:R-:W0:Y:S01]  /*0260*/  LDC.64 R8, c[0x4][RZ] ;  /* 0x01000000ff087b82 */ /* 0x001e220000000a00 */
[----:B------:R-:W-:Y:S02]  /*0270*/  IMAD.MOV.U32 R14, RZ, RZ, RZ ;  /* 0x000000ffff0e7224 */ /* 0x000fe400078e00ff */
[----:B0-----:R-:W-:-:S07]  /*0280*/  IMAD.WIDE.U32 R8, R12, 0xc80, R8 ;  /* 0x00000c800c087825 */ /* 0x001fce00078e0008 */
.L_x_37:
[----:B-1----:R-:W-:Y:S01]  /*0290*/  IMAD.MOV.U32 R15, RZ, RZ, RZ ;  /* 0x000000ffff0f7224 */ /* 0x002fe200078e00ff */
[----:B------:R-:W-:Y:S01]  /*02a0*/  CS2R R2, SRZ ;  /* 0x0000000000027805 */ /* 0x000fe2000001ff00 */
[----:B------:R-:W-:Y:S01]  /*02b0*/  IMAD.MOV.U32 R17, RZ, RZ, RZ ;  /* 0x000000ffff117224 */ /* 0x000fe200078e00ff */
[----:B------:R-:W-:-:S07]  /*02c0*/  CS2R R4, SRZ ;  /* 0x0000000000047805 */ /* 0x000fce000001ff00 */
.L_x_36:
[----:B------:R-:W-:-:S05]  /*02d0*/  IMAD.WIDE.U32 R10, R17, 0x4, R6 ;  /* 0x00000004110a7825 */ /* 0x000fca00078e0006 */
[----:B------:R0:W5:Y:S01]  /*02e0*/  LDG.E R16, desc[UR4][R10.64+0x4] ;  /* 0x000004040a107981 */ /* 0x000162000c1e1900 */
[----:B------:R-:W-:-:S07]  /*02f0*/  IMAD.MOV.U32 R19, RZ, RZ, RZ ;  /* 0x000000ffff137224 */ /* 0x000fce00078e00ff */
.L_x_35:
[----:B-----5:R-:W-:Y:S01]  /*0300*/  SHF.R.U32.HI R24, RZ, R19, R16 ;  /* 0x00000013ff187219 */ /* 0x020fe20000011610 */
[----:B0-----:R-:W-:-:S03]  /*0310*/  IMAD.SHL.U32 R10, R17, 0x20, RZ ;  /* 0x00000020110a7824 */ /* 0x001fc600078e00ff */
[----:B------:R-:W-:Y:S01]  /*0320*/  LOP3.LUT R11, R24, 0x1, RZ, 0xc0, !PT ;  /* 0x00000001180b7812 */ /* 0x000fe200078ec0ff */
[----:B------:R-:W-:-:S03]  /*0330*/  IMAD.IADD R10, R10, 0x1, R19 ;  /* 0x000000010a0a7824 */ /* 0x000fc600078e0213 */
[----:B------:R-:W-:Y:S01]  /*0340*/  ISETP.NE.U32.AND P0, PT, R11, 0x1, PT ;  /* 0x000000010b00780c */ /* 0x000fe20003f05070 */
[----:B------:R-:W-:-:S03]  /*0350*/  IMAD R11, R10, 0x5, RZ ;  /* 0x000000050a0b7824 */ /* 0x000fc600078e02ff */
[----:B------:R-:W-:Y:S01]  /*0360*/  R2P PR, R24, 0x7e ;  /* 0x0000007e18007804 */ /* 0x000fe20000000000 */
[----:B------:R-:W-:-:S08]  /*0370*/  IMAD.WIDE.U32 R10, R11, 0x4, R8 ;  /* 0x000000040b0a7825 */ /* 0x000fd000078e0008 */
[----:B------:R-:W2:Y:S04]  /*0380*/  @!P0 LDG.E R18, desc[UR4][R10.64] ;  /* 0x000000040a128981 */ /* 0x000ea8000c1e1900 */
[----:B------:R-:W3:Y:S04]  /*0390*/  @!P0 LDG.E R20, desc[UR4][R10.64+0x10] ;  /* 0x000010040a148981 */ /* 0x000ee8000c1e1900 */
[----:B------:R-:W4:Y:S04]  /*03a0*/  @P1 LDG.E R22, desc[UR4][R10.64+0x14] ;  /* 0x000014040a161981 */ /* 0x000f28000c1e1900 */
[----:B------:R-:W4:Y:S04]  /*03b0*/  @P2 LDG.E R26, desc[UR4][R10.64+0x28] ;  /* 0x000028040a1a2981 */ /* 0x000f28000c1e1900 */
[----:B------:R-:W4:Y:S04]  /*03c0*/  @!P0 LDG.E R21, desc[UR4][R10.64+0x4] ;  /* 0x000004040a158981 */ /* 0x000f28000c1e1900 */
[----:B------:R-:W4:Y:S04]  /*03d0*/  @!P0 LDG.E R23, desc[UR4][R10.64+0xc] ;  /* 0x00000c040a178981 */ /* 0x000f28000c1e1900 */
[----:B------:R-:W4:Y:S04]  /*03e0*/  @P1 LDG.E R25, desc[UR4][R10.64+0x18] ;  /* 0x000018040a191981 */ /* 0x000f28000c1e1900 */
[----:B------:R-:W4:Y:S04]  /*03f0*/  @P3 LDG.E R28, desc[UR4][R10.64+0x3c] ;  /* 0x00003c040a1c3981 */ /* 0x000f28000c1e1900 */
[----:B------:R-:W4:Y:S01]  /*0400*/  @P6 LDG.E R27, desc[UR4][R10.64+0x7c] ;  /* 0x00007c040a1b6981 */ /* 0x000f22000c1e1900 */
[----:B--2---:R-:W-:-:S03]  /*0410*/  @!P0 LOP3.LUT R15, R15, R18, RZ, 0x3c, !PT ;  /* 0x000000120f0f8212 */ /* 0x004fc600078e3cff */
[----:B------:R-:W2:Y:S01]  /*0420*/  @!P0 LDG.E R18, desc[UR4][R10.64+0x8] ;  /* 0x000008040a128981 */ /* 0x000ea2000c1e1900 */
[----:B---3--:R-:W-:-:S03]  /*0430*/  @!P0 LOP3.LUT R3, R3, R20, RZ, 0x3c, !PT ;  /* 0x0000001403038212 */ /* 0x008fc600078e3cff */
[----:B------:R-:W3:Y:S01]  /*0440*/  @P1 LDG.E R20, desc[UR4][R10.64+0x24] ;  /* 0x000024040a141981 */ /* 0x000ee2000c1e1900 */
[----:B----4-:R-:W-:-:S03]  /*0450*/  @P1 LOP3.LUT R15, R15, R22, RZ, 0x3c, !PT ;  /* 0x000000160f0f1212 */ /* 0x010fc600078e3cff */
[----:B------:R-:W4:Y:S01]  /*0460*/  @P2 LDG.E R22, desc[UR4][R10.64+0x38] ;  /* 0x000038040a162981 */ /* 0x000f22000c1e1900 */
[----:B------:R-:W-:-:S03]  /*0470*/  @P2 LOP3.LUT R15, R15, R26, RZ, 0x3c, !PT ;  /* 0x0000001a0f0f2212 */ /* 0x000fc600078e3cff */
[----:B------:R-:W4:Y:S01]  /*0480*/  @P4 LDG.E R26, desc[UR4][R10.64+0x50] ;  /* 0x000050040a1a4981 */ /* 0x000f22000c1e1900 */
[----:B------:R-:W-:-:S03]  /*0490*/  @!P0 LOP3.LUT R4, R4, R21, RZ, 0x3c, !PT ;  /* 0x0000001504048212 */ /* 0x000fc600078e3cff */
[----:B------:R-:W4:Y:S01]  /*04a0*/  @P1 LDG.E R21, desc[UR4][R10.64+0x20] ;  /* 0x000020040a151981 */ /* 0x000f22000c1e1900 */
[----:B------:R-:W-:-:S03]  /*04b0*/  @!P0 LOP3.LUT R2, R2, R23, RZ, 0x3c, !PT ;  /* 0x0000001702028212 */ /* 0x000fc600078e3cff */
[----:B------:R-:W4:Y:S01]  /*04c0*/  @P2 LDG.E R23, desc[UR4][R10.64+0x2c] ;  /* 0x00002c040a172981 */ /* 0x000f22000c1e1900 */
[----:B------:R-:W-:-:S03]  /*04d0*/  @P1 LOP3.LUT R4, R4, R25, RZ, 0x3c, !PT ;  /* 0x0000001904041212 */ /* 0x000fc600078e3cff */
[----:B------:R-:W4:Y:S01]  /*04e0*/  @P2 LDG.E R25, desc[UR4][R10.64+0x34] ;  /* 0x000034040a192981 */ /* 0x000f22000c1e1900 */
[----:B--2---:R-:W-:-:S03]  /*04f0*/  @!P0 LOP3.LUT R5, R5, R18, RZ, 0x3c, !PT ;  /* 0x0000001205058212 */ /* 0x004fc600078e3cff */
[----:B------:R-:W2:Y:S01]  /*0500*/  @P1 LDG.E R18, desc[UR4][R10.64+0x1c] ;  /* 0x00001c040a121981 */ /* 0x000ea2000c1e1900 */
[----:B---3--:R-:W-:-:S03]  /*0510*/  @P1 LOP3.LUT R3, R3, R20, RZ, 0x3c, !PT ;  /* 0x0000001403031212 */ /* 0x008fc600078e3cff */
[----:B------:R-:W3:Y:S01]  /*0520*/  @P2 LDG.E R20, desc[UR4][R10.64+0x30] ;  /* 0x000030040a142981 */ /* 0x000ee2000c1e1900 */
[----:B----4-:R-:W-:-:S03]  /*0530*/  @P2 LOP3.LUT R3, R3, R22, RZ, 0x3c, !PT ;  /* 0x0000001603032212 */ /* 0x010fc600078e3cff */
[----:B------:R-:W4:Y:S01]  /*0540*/  @P3 LDG.E R22, desc[UR4][R10.64+0x4c] ;  /* 0x00004c040a163981 */ /* 0x000f22000c1e1900 */
[----:B------:R-:W-:-:S04]  /*0550*/  @P3 LOP3.LUT R15, R15, R28, RZ, 0x3c, !PT ;  /* 0x0000001c0f0f3212 */ /* 0x000fc800078e3cff */
[----:B------:R-:W-:Y:S02]  /*0560*/  @P4 LOP3.LUT R15, R15, R26, RZ, 0x3c, !PT ;  /* 0x0000001a0f0f4212 */ /* 0x000fe400078e3cff */
[----:B------:R-:W-:Y:S01]  /*0570*/  @P1 LOP3.LUT R2, R2, R21, RZ, 0x3c, !PT ;  /* 0x0000001502021212 */ /* 0x000fe200078e3cff */
[----:B------:R-:W4:Y:S04]  /*0580*/  @P5 LDG.E R26, desc[UR4][R10.64+0x64] ;  /* 0x000064040a1a5981 */ /* 0x000f28000c1e1900 */
[----:B------:R-:W4:Y:S01]  /*0590*/  @P3 LDG.E R21, desc[UR4][R10.64+0x40] ;  /* 0x000040040a153981 */ /* 0x000f22000c1e1900 */
[----:B------:R-:W-:Y:S02]  /*05a0*/  @P2 LOP3.LUT R4, R4, R23, RZ, 0x3c, !PT ;  /* 0x0000001704042212 */ /* 0x000fe400078e3cff */
[----:B------:R-:W-:Y:S01]  /*05b0*/  @P2 LOP3.LUT R2, R2, R25, RZ, 0x3c, !PT ;  /* 0x0000001902022212 */ /* 0x000fe200078e3cff */
[----:B------:R-:W4:Y:S04]  /*05c0*/  @P3 LDG.E R23, desc[UR4][R10.64+0x48] ;  /* 0x000048040a173981 */ /* 0x000f28000c1e1900 */
[----:B------:R-:W4:Y:S01]  /*05d0*/  @P4 LDG.E R25, desc[UR4][R10.64+0x54] ;  /* 0x000054040a194981 */ /* 0x000f22000c1e1900 */
[----:B--2---:R-:W-:-:S03]  /*05e0*/  @P1 LOP3.LUT R5, R5, R18, RZ, 0x3c, !PT ;  /* 0x0000001205051212 */ /* 0x004fc600078e3cff */
[----:B------:R-:W2:Y:S01]  /*05f0*/  @P3 LDG.E R18, desc[UR4][R10.64+0x44] ;  /* 0x000044040a123981 */ /* 0x000ea2000c1e1900 */
[----:B---3--:R-:W-:-:S03]  /*0600*/  @P2 LOP3.LUT R5, R5, R20, RZ, 0x3c, !PT ;  /* 0x0000001405052212 */ /* 0x008fc600078e3cff */
[----:B------:R-:W3:Y:S01]  /*0610*/  @P4 LDG.E R20, desc[UR4][R10.64+0x58] ;  /* 0x000058040a144981 */ /* 0x000ee2000c1e1900 */
[----:B----4-:R-:W-:-:S03]  /*0620*/  @P3 LOP3.LUT R3, R3, R22, RZ, 0x3c, !PT ;  /* 0x0000001603033212 */ /* 0x010fc600078e3cff */
[----:B------:R-:W4:Y:S01]  /*0630*/  @P4 LDG.E R22, desc[UR4][R10.64+0x60] ;  /* 0x000060040a164981 */ /* 0x000f22000c1e1900 */
[----:B------:R-:W-:Y:S02]  /*0640*/  LOP3.LUT P0, RZ, R24, 0x80, RZ, 0xc0, !PT ;  /* 0x0000008018ff7812 */ /* 0x000fe4000780c0ff */
[----:B------:R-:W-:Y:S02]  /*0650*/  @P5 LOP3.LUT R15, R15, R26, RZ, 0x3c, !PT ;  /* 0x0000001a0f0f5212 */ /* 0x000fe400078e3cff */
[----:B------:R-:W4:Y:S01]  /*0660*/  @P6 LDG.E R26, desc[UR4][R10.64+0x78] ;  /* 0x000078040a1a6981 */ /* 0x000f22000c1e1900 */
[----:B------:R-:W-:-:S03]  /*0670*/  @P3 LOP3.LUT R4, R4, R21, RZ, 0x3c, !PT ;  /* 0x0000001504043212 */ /* 0x000fc600078e3cff */
[----:B------:R-:W4:Y:S01]  /*0680*/  @P4 LDG.E R21, desc[UR4][R10.64+0x5c] ;  /* 0x00005c040a154981 */ /* 0x000f22000c1e1900 */
[----:B------:R-:W-:-:S03]  /*0690*/  @P3 LOP3.LUT R2, R2, R23, RZ, 0x3c, !PT ;  /* 0x0000001702023212 */ /* 0x000fc600078e3cff */
[----:B------:R-:W4:Y:S01]  /*06a0*/  @P5 LDG.E R23, desc[UR4][R10.64+0x68] ;  /* 0x000068040a175981 */ /* 0x000f22000c1e1900 */
[----:B------:R-:W-:-:S03]  /*06b0*/  @P4 LOP3.LUT R4, R4, R25, RZ, 0x3c, !PT ;  /* 0x0000001904044212 */ /* 0x000fc600078e3cff */
[----:B------:R-:W4:Y:S01]  /*06c0*/  @P5 LDG.E R25, desc[UR4][R10.64+0x70] ;  /* 0x000070040a195981 */ /* 0x000f22000c1e1900 */
[----:B--2---:R-:W-:-:S03]  /*06d0*/  @P3 LOP3.LUT R5, R5, R18, RZ, 0x3c, !PT ;  /* 0x0000001205053212 */ /* 0x004fc600078e3cff */
[----:B------:R-:W2:Y:S01]  /*06e0*/  @P5 LDG.E R18, desc[UR4][R10.64+0x6c] ;  /* 0x00006c040a125981 */ /* 0x000ea2000c1e1900 */
[----:B---3--:R-:W-:-:S03]  /*06f0*/  @P4 LOP3.LUT R5, R5, R20, RZ, 0x3c, !PT ;  /* 0x0000001405054212 */ /* 0x008fc600078e3cff */
[----:B------:R-:W3:Y:S01]  /*0700*/  @P5 LDG.E R20, desc[UR4][R10.64+0x74] ;  /* 0x000074040a145981 */ /* 0x000ee2000c1e1900 */
[----:B----4-:R-:W-:-:S03]  /*0710*/  @P4 LOP3.LUT R3, R3, R22, RZ, 0x3c, !PT ;  /* 0x0000001603034212 */ /* 0x010fc600078e3cff */
[----:B------:R-:W4:Y:S01]  /*0720*/  @P0 LDG.E R22, desc[UR4][R10.64+0x8c] ;  /* 0x00008c040a160981 */ /* 0x000f22000c1e1900 */
[----:B------:R-:W-:-:S03]  /*0730*/  @P6 LOP3.LUT R15, R15, R26, RZ, 0x3c, !PT ;  /* 0x0000001a0f0f6212 */ /* 0x000fc600078e3cff */
        /* <DEDUP_REMOVED lines=13> */
[----:B------:R-:W-:Y:S02]  /*0810*/  @P6 LOP3.LUT R4, R4, R27, RZ, 0x3c, !PT ;  /* 0x0000001b04046212 */ /* 0x000fe400078e3cff */
[----:B------:R-:W-:Y:S02]  /*0820*/  @P6 LOP3.LUT R2, R2, R21, RZ, 0x3c, !PT ;  /* 0x0000001502026212 */ /* 0x000fe400078e3cff */
[----:B------:R-:W-:Y:S02]  /*0830*/  @P0 LOP3.LUT R4, R4, R23, RZ, 0x3c, !PT ;  /* 0x0000001704040212 */ /* 0x000fe400078e3cff */
[----:B------:R-:W-:Y:S02]  /*0840*/  @P0 LOP3.LUT R2, R2, R25, RZ, 0x3c, !PT ;  /* 0x0000001902020212 */ /* 0x000fe400078e3cff */
[----:B--2---:R-:W-:Y:S02]  /*0850*/  @P6 LOP3.LUT R5, R5, R18, RZ, 0x3c, !PT ;  /* 0x0000001205056212 */ /* 0x004fe400078e3cff */
[----:B---3--:R-:W-:-:S02]  /*0860*/  @P6 LOP3.LUT R3, R3, R20, RZ, 0x3c, !PT ;  /* 0x0000001403036212 */ /* 0x008fc400078e3cff */
[----:B----4-:R-:W-:Y:S02]  /*0870*/  @P0 LOP3.LUT R5, R5, R22, RZ, 0x3c, !PT ;  /* 0x0000001605050212 */ /* 0x010fe400078e3cff */
[----:B------:R-:W-:Y:S02]  /*0880*/  @P0 LOP3.LUT R3, R3, R26, RZ, 0x3c, !PT ;  /* 0x0000001a03030212 */ /* 0x000fe400078e3cff */
[----:B------:R-:W-:-:S13]  /*0890*/  R2P PR, R24.B1, 0x7f ;  /* 0x0000007f18007804 */ /* 0x000fda0000001000 */
[----:B------:R-:W2:Y:S04]  /*08a0*/  @P0 LDG.E R18, desc[UR4][R10.64+0xa0] ;  /* 0x0000a0040a120981 */ /* 0x000ea8000c1e1900 */
[----:B------:R-:W3:Y:S04]  /*08b0*/  @P1 LDG.E R22, desc[UR4][R10.64+0xb4] ;  /* 0x0000b4040a161981 */ /* 0x000ee8000c1e1900 */
[----:B------:R-:W4:Y:S04]  /*08c0*/  @P2 LDG.E R26, desc[UR4][R10.64+0xc8] ;  /* 0x0000c8040a1a2981 */ /* 0x000f28000c1e1900 */
[----:B------:R-:W4:Y:S04]  /*08d0*/  @P3 LDG.E R28, desc[UR4][R10.64+0xdc] ;  /* 0x0000dc040a1c3981 */ /* 0x000f28000c1e1900 */
[----:B------:R-:W4:Y:S04]  /*08e0*/  @P0 LDG.E R23, desc[UR4][R10.64+0xa4] ;  /* 0x0000a4040a170981 */ /* 0x000f28000c1e1900 */
[----:B------:R-:W4:Y:S04]  /*08f0*/  @P0 LDG.E R20, desc[UR4][R10.64+0xa8] ;  /* 0x0000a8040a140981 */ /* 0x000f28000c1e1900 */
[----:B------:R-:W4:Y:S04]  /*0900*/  @P4 LDG.E R25, desc[UR4][R10.64+0xf0] ;  /* 0x0000f0040a194981 */ /* 0x000f28000c1e1900 */
        /* <DEDUP_REMOVED lines=21> */
[----:B------:R-:W-:Y:S02]  /*0a60*/  LOP3.LUT P0, RZ, R24, 0x8000, RZ, 0xc0, !PT ;  /* 0x0000800018ff7812 */ /* 0x000fe4000780c0ff */
[----:B----4-:R-:W-:Y:S01]  /*0a70*/  @P5 LOP3.LUT R15, R15, R26, RZ, 0x3c, !PT ;  /* 0x0000001a0f0f5212 */ /* 0x010fe200078e3cff */
[----:B------:R-:W4:Y:S04]  /*0a80*/  @P3 LDG.E R24, desc[UR4][R10.64+0xe4] ;  /* 0x0000e4040a183981 */ /* 0x000f28000c1e1900 */
[----:B------:R-:W2:Y:S01]  /*0a90*/  @P6 LDG.E R26, desc[UR4][R10.64+0x118] ;  /* 0x000118040a1a6981 */ /* 0x000ea2000c1e1900 */
        /* <DEDUP_REMOVED lines=8> */
[----:B---3--:R-:W-:-:S03]  /*0b20*/  @P2 LOP3.LUT R3, R3, R22, RZ, 0x3c, !PT ;  /* 0x0000001603032212 */ /* 0x008fc600078e3cff */
[----:B------:R-:W3:Y:S01]  /*0b30*/  @P4 LDG.E R22, desc[UR4][R10.64+0x100] ;  /* 0x000100040a164981 */ /* 0x000ee2000c1e1900 */
[----:B--2---:R-:W-:-:S03]  /*0b40*/  @P6 LOP3.LUT R15, R15, R26, RZ, 0x3c, !PT ;  /* 0x0000001a0f0f6212 */ /* 0x004fc600078e3cff */
[----:B------:R-:W2:Y:S01]  /*0b50*/  @P0 LDG.E R26, desc[UR4][R10.64+0x12c] ;  /* 0x00012c040a1a0981 */ /* 0x000ea2000c1e1900 */
[----:B----4-:R-:W-:-:S03]  /*0b60*/  @P2 LOP3.LUT R2, R2, R23, RZ, 0x3c, !PT ;  /* 0x0000001702022212 */ /* 0x010fc600078e3cff */
[----:B------:R-:W4:Y:S01]  /*0b70*/  @P4 LDG.E R23, desc[UR4][R10.64+0xfc] ;  /* 0x0000fc040a174981 */ /* 0x000f22000c1e1900 */
[----:B------:R-:W-:-:S03]  /*0b80*/  @P2 LOP3.LUT R5, R5, R20, RZ, 0x3c, !PT ;  /* 0x0000001405052212 */ /* 0x000fc600078e3cff */
[----:B------:R-:W4:Y:S01]  /*0b90*/  @P4 LDG.E R20, desc[UR4][R10.64+0xf8] ;  /* 0x0000f8040a144981 */ /* 0x000f22000c1e1900 */
[----:B------:R-:W-:Y:S02]  /*0ba0*/  @P3 LOP3.LUT R2, R2, R27, RZ, 0x3c, !PT ;  /* 0x0000001b02023212 */ /* 0x000fe400078e3cff */
[----:B------:R-:W-:Y:S01]  /*0bb0*/  @P3 LOP3.LUT R4, R4, R25, RZ, 0x3c, !PT ;  /* 0x0000001904043212 */ /* 0x000fe200078e3cff */
[----:B------:R-:W4:Y:S01]  /*0bc0*/  @P5 LDG.E R27, desc[UR4][R10.64+0x110] ;  /* 0x000110040a1b5981 */ /* 0x000f22000c1e1900 */
[----:B------:R-:W-:-:S03]  /*0bd0*/  @P3 LOP3.LUT R5, R5, R24, RZ, 0x3c, !PT ;  /* 0x0000001805053212 */ /* 0x000fc600078e3cff */
[----:B------:R-:W4:Y:S04]  /*0be0*/  @P5 LDG.E R25, desc[UR4][R10.64+0x108] ;  /* 0x000108040a195981 */ /* 0x000f28000c1e1900 */
        /* <DEDUP_REMOVED lines=19> */
[----:B------:R-:W-:-:S05]  /*0d20*/  VIADD R19, R19, 0x10 ;  /* 0x0000001013137836 */ /* 0x000fca0000000000 */
[----:B------:R-:W-:Y:S02]  /*0d30*/  ISETP.NE.AND P1, PT, R19, 0x20, PT ;  /* 0x000000201300780c */ /* 0x000fe40003f25270 */
[----:B------:R-:W-:Y:S02]  /*0d40*/  @P5 LOP3.LUT R3, R3, R18, RZ, 0x3c, !PT ;  /* 0x0000001203035212 */ /* 0x000fe400078e3cff */
[----:B------:R-:W-:Y:S02]  /*0d50*/  @P6 LOP3.LUT R4, R4, R21, RZ, 0x3c, !PT ;  /* 0x0000001504046212 */ /* 0x000fe400078e3cff */
[----:B---3--:R-:W-:-:S04]  /*0d60*/  @P6 LOP3.LUT R3, R3, R22, RZ, 0x3c, !PT ;  /* 0x0000001603036212 */ /* 0x008fc800078e3cff */
[----:B--2---:R-:W-:Y:S02]  /*0d70*/  @P0 LOP3.LUT R3, R3, R26, RZ, 0x3c, !PT ;  /* 0x0000001a03030212 */ /* 0x004fe400078e3cff */
[----:B----4-:R-:W-:Y:S02]  /*0d80*/  @P6 LOP3.LUT R2, R2, R23, RZ, 0x3c, !PT ;  /* 0x0000001702026212 */ /* 0x010fe400078e3cff */
[----:B------:R-:W-:Y:S02]  /*0d90*/  @P6 LOP3.LUT R5, R5, R20, RZ, 0x3c, !PT ;  /* 0x0000001405056212 */ /* 0x000fe400078e3cff */
[----:B------:R-:W-:Y:S02]  /*0da0*/  @P0 LOP3.LUT R2, R2, R27, RZ, 0x3c, !PT ;  /* 0x0000001b02020212 */ /* 0x000fe400078e3cff */
[----:B------:R-:W-:Y:S02]  /*0db0*/  @P0 LOP3.LUT R4, R4, R25, RZ, 0x3c, !PT ;  /* 0x0000001904040212 */ /* 0x000fe400078e3cff */
[----:B------:R-:W-:Y:S01]  /*0dc0*/  @P0 LOP3.LUT R5, R5, R24, RZ, 0x3c, !PT ;  /* 0x0000001805050212 */ /* 0x000fe200078e3cff */
[----:B------:R-:W-:Y:S06]  /*0dd0*/  @P1 BRA `(.L_x_35) ;  /* 0xfffffff400481947 */ /* 0x000fec000383ffff */
[----:B------:R-:W-:-:S05]  /*0de0*/  VIADD R17, R17, 0x1 ;  /* 0x0000000111117836 */ /* 0x000fca0000000000 */
[----:B------:R-:W-:-:S13]  /*0df0*/  ISETP.NE.AND P0, PT, R17, 0x5, PT ;  /* 0x000000051100780c */ /* 0x000fda0003f05270 */
[----:B------:R-:W-:Y:S05]  /*0e00*/  @P0 BRA `(.L_x_36) ;  /* 0xfffffff400300947 */ /* 0x000fea000383ffff */
[----:B------:R1:W-:Y:S01]  /*0e10*/  STG.E.64 desc[UR4][R6.64+0x8], R4 ;  /* 0x0000080406007986 */ /* 0x0003e2000c101b04 */
[----:B------:R-:W-:Y:S01]  /*0e20*/  VIADD R14, R14, 0x1 ;  /* 0x000000010e0e7836 */ /* 0x000fe20000000000 */
[----:B------:R-:W-:Y:S02]  /*0e30*/  LOP3.LUT R11, R0, 0x3, RZ, 0xc0, !PT ;  /* 0x00000003000b7812 */ /* 0x000fe400078ec0ff */
[----:B------:R1:W-:Y:S02]  /*0e40*/  STG.E.64 desc[UR4][R6.64+0x10], R2 ;  /* 0x0000100206007986 */ /* 0x0003e4000c101b04 */
[----:B------:R-:W-:Y:S02]  /*0e50*/  ISETP.GE.U32.AND P0, PT, R14, R11, PT ;  /* 0x0000000b0e00720c */ /* 0x000fe40003f06070 */
[----:B------:R1:W-:Y:S11]  /*0e60*/  STG.E desc[UR4][R6.64+0x4], R15 ;  /* 0x0000040f06007986 */ /* 0x0003f6000c101904 */
[----:B------:R-:W-:Y:S05]  /*0e70*/  @!P0 BRA `(.L_x_37) ;  /* 0xfffffff400048947 */ /* 0x000fea000383ffff */
.L_x_34:
[----:B------:R-:W-:Y:S05]  /*0e80*/  BSYNC.RECONVERGENT B1 ;  /* 0x0000000000017941 */ /* 0x000fea0003800200 */
.L_x_33:
[----:B------:R-:W-:Y:S01]  /*0e90*/  ISETP.GT.U32.AND P0, PT, R0, 0x3, PT ;  /* 0x000000030000780c */ /* 0x000fe20003f04070 */
[----:B------:R-:W-:Y:S01]  /*0ea0*/  VIADD R12, R12, 0x1 ;  /* 0x000000010c0c7836 */ /* 0x000fe20000000000 */
[--C-:B------:R-:W-:Y:S02]  /*0eb0*/  SHF.R.U64 R0, R0, 0x2, R13.reuse ;  /* 0x0000000200007819 */ /* 0x100fe4000000120d */
[----:B------:R-:W-:Y:S02]  /*0ec0*/  ISETP.GT.U32.AND.EX P0, PT, R13, RZ, PT, P0 ;  /* 0x000000ff0d00720c */ /* 0x000fe40003f04100 */
[----:B------:R-:W-:-:S11]  /*0ed0*/  SHF.R.U32.HI R13, RZ, 0x2, R13 ;  /* 0x00000002ff0d7819 */ /* 0x000fd6000001160d */
[----:B------:R-:W-:Y:S05]  /*0ee0*/  @P0 BRA `(.L_x_38) ;  /* 0xfffffff000c80947 */ /* 0x000fea000383ffff */
.L_x_32:
[----:B------:R-:W-:Y:S05]  /*0ef0*/  BSYNC.RECONVERGENT B0 ;  /* 0x0000000000007941 */ /* 0x000fea0003800200 */
.L_x_31:
[----:B------:R-:W-:Y:S04]  /*0f00*/  STG.E.64 desc[UR4][R6.64+0x18], RZ ;  /* 0x000018ff06007986 */ /* 0x000fe8000c101b04 */
[----:B------:R-:W-:Y:S04]  /*0f10*/  STG.E desc[UR4][R6.64+0x20], RZ ;  /* 0x000020ff06007986 */ /* 0x000fe8000c101904 */
[----:B------:R-:W-:Y:S01]  /*0f20*/  STG.E.64 desc[UR4][R6.64+0x28], RZ ;  /* 0x000028ff06007986 */ /* 0x000fe2000c101b04 */
[----:B------:R-:W-:Y:S05]  /*0f30*/  EXIT ;  /* 0x000000000000794d */ /* 0x000fea0003800000 */
.L_x_39:
        /* <DEDUP_REMOVED lines=12> */
.L_x_43:


//--------------------- .nv.global.init           --------------------------
	.section	.nv.global.init,"aw",@progbits
	.align	4
.nv.global.init:
	.type		mrg32k3aM1SubSeq,@object
	.size		mrg32k3aM1SubSeq,(mrg32k3aM2SubSeq - mrg32k3aM1SubSeq)
mrg32k3aM1SubSeq:
        /*0000*/ 	.byte	0x0b, 0xcc, 0xee, 0x04, 0x73, 0x29, 0x8b, 0x6f, 0xf6, 0x53, 0x03, 0xf6, 0x23, 0xf6, 0xea, 0xda
        /* <DEDUP_REMOVED lines=125> */
	.type		mrg32k3aM2SubSeq,@object
	.size		mrg32k3aM2SubSeq,(mrg32k3aM1 - mrg32k3aM2SubSeq)
mrg32k3aM2SubSeq:
        /* <DEDUP_REMOVED lines=126> */
	.type		mrg32k3aM1,@object
	.size		mrg32k3aM1,(mrg32k3aM1Seq - mrg32k3aM1)
mrg32k3aM1:
        /* <DEDUP_REMOVED lines=144> */
	.type		mrg32k3aM1Seq,@object
	.size		mrg32k3aM1Seq,(mrg32k3aM2 - mrg32k3aM1Seq)
mrg32k3aM1Seq:
        /* <DEDUP_REMOVED lines=144> */
	.type		mrg32k3aM2,@object
	.size		mrg32k3aM2,(mrg32k3aM2Seq - mrg32k3aM2)
mrg32k3aM2:
        /* <DEDUP_REMOVED lines=144> */
	.type		mrg32k3aM2Seq,@object
	.size		mrg32k3aM2Seq,(precalc_xorwow_matrix - mrg32k3aM2Seq)
mrg32k3aM2Seq:
        /* <DEDUP_REMOVED lines=144> */
	.type		precalc_xorwow_matrix,@object
	.size		precalc_xorwow_matrix,(precalc_xorwow_offset_matrix - precalc_xorwow_matrix)
precalc_xorwow_matrix:
        /* <DEDUP_REMOVED lines=6400> */
	.type		precalc_xorwow_offset_matrix,@object
	.size		precalc_xorwow_offset_matrix,(.L_1 - precalc_xorwow_offset_matrix)
precalc_xorwow_offset_matrix:
        /* <DEDUP_REMOVED lines=6400> */
.L_1:


//--------------------- .nv.shared.reserved.0     --------------------------
	.section	.nv.shared.reserved.0,"aw",@nobits
	.weak		__nv_reservedSMEM_offset_0_alias
	.size		__nv_reservedSMEM_offset_0_alias, 0, 64
	.other		__nv_reservedSMEM_offset_0_alias,@"STO_CUDA_RESERVED_SHARED STV_DEFAULT"
__nv_reservedSMEM_offset_0_alias:
	.zero		0
	.zero		64


//--------------------- .nv.constant0._Z15gpu_estimate_pixP17curandStateXORWOWxPf --------------------------
	.section	.nv.constant0._Z15gpu_estimate_pixP17curandStateXORWOWxPf,"a",@progbits
	.sectionflags	@""
	.align	4
.nv.constant0._Z15gpu_estimate_pixP17curandStateXORWOWxPf:
	.zero		928


//--------------------- .nv.constant0._Z13setup_gpu_rngxP17curandStateXORWOWx --------------------------
	.section	.nv.constant0._Z13setup_gpu_rngxP17curandStateXORWOWx,"a",@progbits
	.sectionflags	@""
	.align	4
.nv.constant0._Z13setup_gpu_rngxP17curandStateXORWOWx:
	.zero		920


//--------------------- SYMBOLS --------------------------

	.type		.nv.reservedSmem.offset0,@object
	.size		.nv.reservedSmem.offset0,0x4
